	.target	sm_90a

	.elftype	@"ET_EXEC"


//--------------------- .note.nv.tkinfo           --------------------------
	.section	.note.nv.tkinfo,"",@"SHT_NOTE"
	.sectionflags	@"SHF_NOTE_NV_TKINFO"
	.tkinfo
        /*0018*/ 	.word	0x00000002
        /*0030*/ 	.string	""
        /*0030*/ 	.string	"ptxas"
        /*0030*/ 	.string	"Cuda compilation tools, release 13.0, V13.0.88"
        /*0030*/ 	.string	"Build cuda_13.0.r13.0/compiler.36424714_0"
        /*0030*/ 	.string	"-arch sm_90a -m 64 "



//--------------------- .note.nv.cuinfo           --------------------------
	.section	.note.nv.cuinfo,"",@"SHT_NOTE"
	.sectionflags	@"SHF_NOTE_NV_CUINFO"
        /*0018*/ 	.short	0x0002
        /*001a*/ 	.short	0x005a
        /*001c*/ 	.short	0x0082
	.zero		2


//--------------------- .nv.info                  --------------------------
	.section	.nv.info,"",@"SHT_CUDA_INFO"
	.align	4


	//----- nvinfo : EIATTR_REGCOUNT
	.align		4
        /*0000*/ 	.byte	0x04, 0x2f
        /*0002*/ 	.short	(.L_15 - .L_14)
	.align		4
.L_14:
        /*0004*/ 	.word	index@(_ZN7cutlass13device_kernelINS_4gemm6kernel13GemmUniversalIN4cute5tupleIJiiiiEEENS1_10collective13CollectiveMmaINS1_34MainloopSm90TmaGmmaWarpSpecializedILi28ENS5_IJNS4_1CILi2EEENSA_ILi4EEENSA_ILi1EEEEEENS1_32KernelTmaWarpSpecializedPingpongEEENS5_IJNSA_ILi64EEESH_NSA_ILi32EEEEEENS_6half_tENS5_IJlSD_lEEESK_SL_NS4_8TiledMMAINS4_8MMA_AtomIJNS4_4SM904GMMA25MMA_64x64x16_F32F16F16_SSILNSP_5MajorE0ELSR_0ELNSP_7ScaleInE1ELSS_1EEEEEENS4_6LayoutINS5_IJSD_SD_SD_EEENS5_IJNSA_ILi0EEESX_SX_EEEEENS5_IJNS4_10UnderscoreES10_S10_EEEEENS4_23SM90_TMA_LOAD_MULTICASTENS4_14ComposedLayoutINS4_7SwizzleILi2ELi4ELi3EEENS4_18smem_ptr_flag_bitsILi16EEENSV_INS5_IJNSA_ILi8EEESI_EEENS5_IJSI_SD_EEEEEEEvNS4_8identityES13_S1D_vS1E_EENS_8epilogue10collective6detail29Sm90TmaWarpSpecializedAdapterINS1H_15DefaultEpilogueISK_SL_SL_NS1G_6thread17LinearCombinationISK_Li1EffLNS1L_9ScaleType4KindE0ELNS_15FloatRoundStyleE2ESK_EENS1_15EpilogueDefaultEEEEEvvEEEEvNT_6ParamsE)
        /*0008*/ 	.word	0x000000a8


	//----- nvinfo : EIATTR_FRAME_SIZE
	.align		4
.L_15:
        /*000c*/ 	.byte	0x04, 0x11
        /*000e*/ 	.short	(.L_17 - .L_16)
	.align		4
.L_16:
        /*0010*/ 	.word	index@(_ZN7cutlass13device_kernelINS_4gemm6kernel13GemmUniversalIN4cute5tupleIJiiiiEEENS1_10collective13CollectiveMmaINS1_34MainloopSm90TmaGmmaWarpSpecializedILi28ENS5_IJNS4_1CILi2EEENSA_ILi4EEENSA_ILi1EEEEEENS1_32KernelTmaWarpSpecializedPingpongEEENS5_IJNSA_ILi64EEESH_NSA_ILi32EEEEEENS_6half_tENS5_IJlSD_lEEESK_SL_NS4_8TiledMMAINS4_8MMA_AtomIJNS4_4SM904GMMA25MMA_64x64x16_F32F16F16_SSILNSP_5MajorE0ELSR_0ELNSP_7ScaleInE1ELSS_1EEEEEENS4_6LayoutINS5_IJSD_SD_SD_EEENS5_IJNSA_ILi0EEESX_SX_EEEEENS5_IJNS4_10UnderscoreES10_S10_EEEEENS4_23SM90_TMA_LOAD_MULTICASTENS4_14ComposedLayoutINS4_7SwizzleILi2ELi4ELi3EEENS4_18smem_ptr_flag_bitsILi16EEENSV_INS5_IJNSA_ILi8EEESI_EEENS5_IJSI_SD_EEEEEEEvNS4_8identityES13_S1D_vS1E_EENS_8epilogue10collective6detail29Sm90TmaWarpSpecializedAdapterINS1H_15DefaultEpilogueISK_SL_SL_NS1G_6thread17LinearCombinationISK_Li1EffLNS1L_9ScaleType4KindE0ELNS_15FloatRoundStyleE2ESK_EENS1_15EpilogueDefaultEEEEEvvEEEEvNT_6ParamsE)
        /*0014*/ 	.word	0x00000008


	//----- nvinfo : EIATTR_MIN_STACK_SIZE
	.align		4
.L_17:
        /*0018*/ 	.byte	0x04, 0x12
        /*001a*/ 	.short	(.L_19 - .L_18)
	.align		4
.L_18:
        /*001c*/ 	.word	index@(_ZN7cutlass13device_kernelINS_4gemm6kernel13GemmUniversalIN4cute5tupleIJiiiiEEENS1_10collective13CollectiveMmaINS1_34MainloopSm90TmaGmmaWarpSpecializedILi28ENS5_IJNS4_1CILi2EEENSA_ILi4EEENSA_ILi1EEEEEENS1_32KernelTmaWarpSpecializedPingpongEEENS5_IJNSA_ILi64EEESH_NSA_ILi32EEEEEENS_6half_tENS5_IJlSD_lEEESK_SL_NS4_8TiledMMAINS4_8MMA_AtomIJNS4_4SM904GMMA25MMA_64x64x16_F32F16F16_SSILNSP_5MajorE0ELSR_0ELNSP_7ScaleInE1ELSS_1EEEEEENS4_6LayoutINS5_IJSD_SD_SD_EEENS5_IJNSA_ILi0EEESX_SX_EEEEENS5_IJNS4_10UnderscoreES10_S10_EEEEENS4_23SM90_TMA_LOAD_MULTICASTENS4_14ComposedLayoutINS4_7SwizzleILi2ELi4ELi3EEENS4_18smem_ptr_flag_bitsILi16EEENSV_INS5_IJNSA_ILi8EEESI_EEENS5_IJSI_SD_EEEEEEEvNS4_8identityES13_S1D_vS1E_EENS_8epilogue10collective6detail29Sm90TmaWarpSpecializedAdapterINS1H_15DefaultEpilogueISK_SL_SL_NS1G_6thread17LinearCombinationISK_Li1EffLNS1L_9ScaleType4KindE0ELNS_15FloatRoundStyleE2ESK_EENS1_15EpilogueDefaultEEEEEvvEEEEvNT_6ParamsE)
        /*0020*/ 	.word	0x00000008
.L_19:


//--------------------- .nv.compat                --------------------------
	.section	.nv.compat,"",@"SHT_CUDA_COMPAT_INFO"
	.align	4
        /*0000*/ 	.byte	0x02, 0x09, 0x01, 0x00, 0x02, 0x02, 0x04, 0x00, 0x02, 0x05, 0x05, 0x00, 0x03, 0x07, 0x01, 0x01
        /*0010*/ 	.byte	0x02, 0x03, 0x01, 0x00, 0x02, 0x06, 0x01, 0x00, 0x04, 0x0b, 0x08, 0x00, 0x00, 0x00, 0x00, 0x00
        /*0020*/ 	.byte	0x00, 0x00, 0x00, 0x00


//--------------------- .nv.info._ZN7cutlass13device_kernelINS_4gemm6kernel13GemmUniversalIN4cute5tupleIJiiiiEEENS1_10collective13CollectiveMmaINS1_34MainloopSm90TmaGmmaWarpSpecializedILi28ENS5_IJNS4_1CILi2EEENSA_ILi4EEENSA_ILi1EEEEEENS1_32KernelTmaWarpSpecializedPingpongEEENS5_IJNSA_ILi64EEESH_NSA_ILi32EEEEEENS_6half_tENS5_IJlSD_lEEESK_SL_NS4_8TiledMMAINS4_8MMA_AtomIJNS4_4SM904GMMA25MMA_64x64x16_F32F16F16_SSILNSP_5MajorE0ELSR_0ELNSP_7ScaleInE1ELSS_1EEEEEENS4_6LayoutINS5_IJSD_SD_SD_EEENS5_IJNSA_ILi0EEESX_SX_EEEEENS5_IJNS4_10UnderscoreES10_S10_EEEEENS4_23SM90_TMA_LOAD_MULTICASTENS4_14ComposedLayoutINS4_7SwizzleILi2ELi4ELi3EEENS4_18smem_ptr_flag_bitsILi16EEENSV_INS5_IJNSA_ILi8EEESI_EEENS5_IJSI_SD_EEEEEEEvNS4_8identityES13_S1D_vS1E_EENS_8epilogue10collective6detail29Sm90TmaWarpSpecializedAdapterINS1H_15DefaultEpilogueISK_SL_SL_NS1G_6thread17LinearCombinationISK_Li1EffLNS1L_9ScaleType4KindE0ELNS_15FloatRoundStyleE2ESK_EENS1_15EpilogueDefaultEEEEEvvEEEEvNT_6ParamsE --------------------------
	.section	.nv.info._ZN7cutlass13device_kernelINS_4gemm6kernel13GemmUniversalIN4cute5tupleIJiiiiEEENS1_10collective13CollectiveMmaINS1_34MainloopSm90TmaGmmaWarpSpecializedILi28ENS5_IJNS4_1CILi2EEENSA_ILi4EEENSA_ILi1EEEEEENS1_32KernelTmaWarpSpecializedPingpongEEENS5_IJNSA_ILi64EEESH_NSA_ILi32EEEEEENS_6half_tENS5_IJlSD_lEEESK_SL_NS4_8TiledMMAINS4_8MMA_AtomIJNS4_4SM904GMMA25MMA_64x64x16_F32F16F16_SSILNSP_5MajorE0ELSR_0ELNSP_7ScaleInE1ELSS_1EEEEEENS4_6LayoutINS5_IJSD_SD_SD_EEENS5_IJNSA_ILi0EEESX_SX_EEEEENS5_IJNS4_10UnderscoreES10_S10_EEEEENS4_23SM90_TMA_LOAD_MULTICASTENS4_14ComposedLayoutINS4_7SwizzleILi2ELi4ELi3EEENS4_18smem_ptr_flag_bitsILi16EEENSV_INS5_IJNSA_ILi8EEESI_EEENS5_IJSI_SD_EEEEEEEvNS4_8identityES13_S1D_vS1E_EENS_8epilogue10collective6detail29Sm90TmaWarpSpecializedAdapterINS1H_15DefaultEpilogueISK_SL_SL_NS1G_6thread17LinearCombinationISK_Li1EffLNS1L_9ScaleType4KindE0ELNS_15FloatRoundStyleE2ESK_EENS1_15EpilogueDefaultEEEEEvvEEEEvNT_6ParamsE,"",@"SHT_CUDA_INFO"
	.sectionflags	@""
	.align	4


	//----- nvinfo : EIATTR_CUDA_API_VERSION
	.align		4
        /*0000*/ 	.byte	0x04, 0x37
        /*0002*/ 	.short	(.L_21 - .L_20)
.L_20:
        /*0004*/ 	.word	0x00000082


	//----- nvinfo : EIATTR_KPARAM_INFO
	.align		4
.L_21:
        /*0008*/ 	.byte	0x04, 0x17
        /*000a*/ 	.short	(.L_23 - .L_22)
.L_22:
        /*000c*/ 	.word	0x00000000
        /*0010*/ 	.short	0x0000
        /*0012*/ 	.short	0x0070
        /*0014*/ 	.byte	0x00, 0xf0, 0x01, 0x10


	//----- nvinfo : EIATTR_SPARSE_MMA_MASK
	.align		4
.L_23:
        /*0018*/ 	.byte	0x03, 0x50
        /*001a*/ 	.short	0x0000


	//----- nvinfo : EIATTR_MAXREG_COUNT
	.align		4
        /*001c*/ 	.byte	0x03, 0x1b
        /*001e*/ 	.short	0x00a8


	//----- nvinfo : EIATTR_NUM_BARRIERS
	.align		4
        /*0020*/ 	.byte	0x02, 0x4c
        /*0022*/ 	.byte	0x01
	.zero		1


	//----- nvinfo : EIATTR_EXTERNS
	.align		4
        /*0024*/ 	.byte	0x04, 0x0f
        /*0026*/ 	.short	(.L_25 - .L_24)


	//   ....[0]....
	.align		4
.L_24:
        /*0028*/ 	.word	index@(__assertfail)


	//----- nvinfo : EIATTR_ANNOTATIONS
	.align		4
.L_25:
        /*002c*/ 	.byte	0x04, 0x55
        /*002e*/ 	.short	(.L_27 - .L_26)


	//   ....[0]....
.L_26:
        /*0030*/ 	.word	0x00000001
        /*0034*/ 	.byte	0xe0, 0x10, 0x00, 0x00, 0x01, 0x00, 0x00, 0x00, 0xd0, 0x46, 0x00, 0x00, 0x01, 0x00, 0x00, 0x00
        /*0044*/ 	.byte	0x50, 0x54, 0x00, 0x00


	//----- nvinfo : EIATTR_MERCURY_ISA_VERSION
	.align		4
.L_27:
        /*0048*/ 	.byte	0x03, 0x5f
        /*004a*/ 	.short	0x0101


	//----- nvinfo : EIATTR_INT_WARP_WIDE_INSTR_OFFSETS
	.align		4
        /*004c*/ 	.byte	0x04, 0x31
        /*004e*/ 	.short	(.L_29 - .L_28)


	//   ....[0]....
.L_28:
        /*0050*/ 	.word	0x00000860


	//   ....[1]....
        /*0054*/ 	.word	0x00000890


	//   ....[2]....
        /*0058*/ 	.word	0x000008d0


	//   ....[3]....
        /*005c*/ 	.word	0x00000a00


	//   ....[4]....
        /*0060*/ 	.word	0x00000a10


	//   ....[5]....
        /*0064*/ 	.word	0x00000a20


	//   ....[6]....
        /*0068*/ 	.word	0x00000ac0


	//   ....[7]....
        /*006c*/ 	.word	0x00000b00


	//   ....[8]....
        /*0070*/ 	.word	0x00002150


	//----- nvinfo : EIATTR_COOP_GROUP_MASK_REGIDS
	.align		4
.L_29:
        /*0074*/ 	.byte	0x04, 0x29
        /*0076*/ 	.short	(.L_31 - .L_30)


	//   ....[0]....
.L_30:
        /*0078*/ 	.word	0xffffffff


	//   ....[1]....
        /*007c*/ 	.word	0xffffffff


	//   ....[2]....
        /*0080*/ 	.word	0xffffffff


	//   ....[3]....
        /*0084*/ 	.word	0xffffffff


	//   ....[4]....
        /*0088*/ 	.word	0xffffffff


	//   ....[5]....
        /*008c*/ 	.word	0xffffffff


	//   ....[6]....
        /*0090*/ 	.word	0xffffffff


	//----- nvinfo : EIATTR_COOP_GROUP_INSTR_OFFSETS
	.align		4
.L_31:
        /*0094*/ 	.byte	0x04, 0x28
        /*0096*/ 	.short	(.L_33 - .L_32)


	//   ....[0]....
.L_32:
        /*0098*/ 	.word	0x00000070


	//   ....[1]....
        /*009c*/ 	.word	0x00000080


	//   ....[2]....
        /*00a0*/ 	.word	0x00000140


	//   ....[3]....
        /*00a4*/ 	.word	0x00000620


	//   ....[4]....
        /*00a8*/ 	.word	0x00000660


	//   ....[5]....
        /*00ac*/ 	.word	0x00000a40


	//   ....[6]....
        /*00b0*/ 	.word	0x00000c80


	//----- nvinfo : EIATTR_REG_RECONFIG
	.align		4
.L_33:
        /*00b4*/ 	.byte	0x01, 0x54
	.zero		2


	//----- nvinfo : EIATTR_SYSCALL_OFFSETS
	.align		4
        /*00b8*/ 	.byte	0x04, 0x46
        /*00ba*/ 	.short	(.L_35 - .L_34)


	//   ....[0]....
.L_34:
        /*00bc*/ 	.word	0x00001b90


	//----- nvinfo : EIATTR_MBARRIER_INSTR_OFFSETS
	.align		4
.L_35:
        /*00c0*/ 	.byte	0x04, 0x39
        /*00c2*/ 	.short	(.L_37 - .L_36)


	//   ....[0]....
.L_36:
        /*00c4*/ 	.word	0x00000280
        /*00c8*/ 	.word	0x000000ff
        /*00cc*/ 	.word	0x00000000
        /*00d0*/ 	.short	0x0100
        /*00d2*/ 	.byte	0x08
	.zero		1


	//   ....[1]....
        /*00d4*/ 	.word	0x00000290
        /*00d8*/ 	.word	0x000000ff
        /*00dc*/ 	.word	0x000000e0
        /*00e0*/ 	.short	0x0100
        /*00e2*/ 	.byte	0x08
	.zero		1


	//   ....[2]....
        /*00e4*/ 	.word	0x000002a0
        /*00e8*/ 	.word	0x000000ff
        /*00ec*/ 	.word	0x00000008
        /*00f0*/ 	.short	0x0100
        /*00f2*/ 	.byte	0x08
	.zero		1


	//   ....[3]....
        /*00f4*/ 	.word	0x000002b0
        /*00f8*/ 	.word	0x000000ff
        /*00fc*/ 	.word	0x000000e8
        /*0100*/ 	.short	0x0100
        /*0102*/ 	.byte	0x08
	.zero		1


	//   ....[4]....
        /*0104*/ 	.word	0x000002c0
        /*0108*/ 	.word	0x000000ff
        /*010c*/ 	.word	0x00000010
        /*0110*/ 	.short	0x0100
        /*0112*/ 	.byte	0x08
	.zero		1


	//   ....[5]....
        /*0114*/ 	.word	0x000002d0
        /*0118*/ 	.word	0x000000ff
        /*011c*/ 	.word	0x000000f0
        /*0120*/ 	.short	0x0100
        /*0122*/ 	.byte	0x08
	.zero		1


	//   ....[6]....
        /*0124*/ 	.word	0x000002e0
        /*0128*/ 	.word	0x000000ff
        /*012c*/ 	.word	0x00000018
        /*0130*/ 	.short	0x0100
        /*0132*/ 	.byte	0x08
	.zero		1


	//   ....[7]....
        /*0134*/ 	.word	0x000002f0
        /*0138*/ 	.word	0x000000ff
        /*013c*/ 	.word	0x000000f8
        /*0140*/ 	.short	0x0100
        /*0142*/ 	.byte	0x08
	.zero		1


	//   ....[8]....
        /*0144*/ 	.word	0x00000300
        /*0148*/ 	.word	0x000000ff
        /*014c*/ 	.word	0x00000020
        /*0150*/ 	.short	0x0100
        /*0152*/ 	.byte	0x08
	.zero		1


	//   ....[9]....
        /*0154*/ 	.word	0x00000310
        /*0158*/ 	.word	0x000000ff
        /*015c*/ 	.word	0x00000100
        /*0160*/ 	.short	0x0100
        /*0162*/ 	.byte	0x08
	.zero		1


	//   ....[10]....
        /*0164*/ 	.word	0x00000320
        /*0168*/ 	.word	0x000000ff
        /*016c*/ 	.word	0x00000028
        /*0170*/ 	.short	0x0100
        /*0172*/ 	.byte	0x08
	.zero		1


	//   ....[11]....
        /*0174*/ 	.word	0x00000330
        /*0178*/ 	.word	0x000000ff
        /*017c*/ 	.word	0x00000108
        /*0180*/ 	.short	0x0100
        /*0182*/ 	.byte	0x08
	.zero		1


	//   ....[12]....
        /*0184*/ 	.word	0x00000340
        /*0188*/ 	.word	0x000000ff
        /*018c*/ 	.word	0x00000030
        /*0190*/ 	.short	0x0100
        /*0192*/ 	.byte	0x08
	.zero		1


	//   ....[13]....
        /*0194*/ 	.word	0x00000350
        /*0198*/ 	.word	0x000000ff
        /*019c*/ 	.word	0x00000110
        /*01a0*/ 	.short	0x0100
        /*01a2*/ 	.byte	0x08
	.zero		1


	//   ....[14]....
        /*01a4*/ 	.word	0x00000360
        /*01a8*/ 	.word	0x000000ff
        /*01ac*/ 	.word	0x00000038
        /*01b0*/ 	.short	0x0100
        /*01b2*/ 	.byte	0x08
	.zero		1


	//   ....[15]....
        /*01b4*/ 	.word	0x00000370
        /*01b8*/ 	.word	0x000000ff
        /*01bc*/ 	.word	0x00000118
        /*01c0*/ 	.short	0x0100
        /*01c2*/ 	.byte	0x08
	.zero		1


	//   ....[16]....
        /*01c4*/ 	.word	0x00000380
        /*01c8*/ 	.word	0x000000ff
        /*01cc*/ 	.word	0x00000040
        /*01d0*/ 	.short	0x0100
        /*01d2*/ 	.byte	0x08
	.zero		1


	//   ....[17]....
        /*01d4*/ 	.word	0x00000390
        /*01d8*/ 	.word	0x000000ff
        /*01dc*/ 	.word	0x00000120
        /*01e0*/ 	.short	0x0100
        /*01e2*/ 	.byte	0x08
	.zero		1


	//   ....[18]....
        /*01e4*/ 	.word	0x000003a0
        /*01e8*/ 	.word	0x000000ff
        /*01ec*/ 	.word	0x00000048
        /*01f0*/ 	.short	0x0100
        /*01f2*/ 	.byte	0x08
	.zero		1


	//   ....[19]....
        /*01f4*/ 	.word	0x000003b0
        /*01f8*/ 	.word	0x000000ff
        /*01fc*/ 	.word	0x00000128
        /*0200*/ 	.short	0x0100
        /*0202*/ 	.byte	0x08
	.zero		1


	//   ....[20]....
        /*0204*/ 	.word	0x000003c0
        /*0208*/ 	.word	0x000000ff
        /*020c*/ 	.word	0x00000050
        /*0210*/ 	.short	0x0100
        /*0212*/ 	.byte	0x08
	.zero		1


	//   ....[21]....
        /*0214*/ 	.word	0x000003d0
        /*0218*/ 	.word	0x000000ff
        /*021c*/ 	.word	0x00000130
        /*0220*/ 	.short	0x0100
        /*0222*/ 	.byte	0x08
	.zero		1


	//   ....[22]....
        /*0224*/ 	.word	0x000003e0
        /*0228*/ 	.word	0x000000ff
        /*022c*/ 	.word	0x00000058
        /*0230*/ 	.short	0x0100
        /*0232*/ 	.byte	0x08
	.zero		1


	//   ....[23]....
        /*0234*/ 	.word	0x000003f0
        /*0238*/ 	.word	0x000000ff
        /*023c*/ 	.word	0x00000138
        /*0240*/ 	.short	0x0100
        /*0242*/ 	.byte	0x08
	.zero		1


	//   ....[24]....
        /*0244*/ 	.word	0x00000400
        /*0248*/ 	.word	0x000000ff
        /*024c*/ 	.word	0x00000060
        /*0250*/ 	.short	0x0100
        /*0252*/ 	.byte	0x08
	.zero		1


	//   ....[25]....
        /*0254*/ 	.word	0x00000410
        /*0258*/ 	.word	0x000000ff
        /*025c*/ 	.word	0x00000140
        /*0260*/ 	.short	0x0100
        /*0262*/ 	.byte	0x08
	.zero		1


	//   ....[26]....
        /*0264*/ 	.word	0x00000420
        /*0268*/ 	.word	0x000000ff
        /*026c*/ 	.word	0x00000068
        /*0270*/ 	.short	0x0100
        /*0272*/ 	.byte	0x08
	.zero		1


	//   ....[27]....
        /*0274*/ 	.word	0x00000430
        /*0278*/ 	.word	0x000000ff
        /*027c*/ 	.word	0x00000148
        /*0280*/ 	.short	0x0100
        /*0282*/ 	.byte	0x08
	.zero		1


	//   ....[28]....
        /*0284*/ 	.word	0x00000440
        /*0288*/ 	.word	0x000000ff
        /*028c*/ 	.word	0x00000070
        /*0290*/ 	.short	0x0100
        /*0292*/ 	.byte	0x08
	.zero		1


	//   ....[29]....
        /*0294*/ 	.word	0x00000450
        /*0298*/ 	.word	0x000000ff
        /*029c*/ 	.word	0x00000150
        /*02a0*/ 	.short	0x0100
        /*02a2*/ 	.byte	0x08
	.zero		1


	//   ....[30]....
        /*02a4*/ 	.word	0x00000460
        /*02a8*/ 	.word	0x000000ff
        /*02ac*/ 	.word	0x00000078
        /*02b0*/ 	.short	0x0100
        /*02b2*/ 	.byte	0x08
	.zero		1


	//   ....[31]....
        /*02b4*/ 	.word	0x00000470
        /*02b8*/ 	.word	0x000000ff
        /*02bc*/ 	.word	0x00000158
        /*02c0*/ 	.short	0x0100
        /*02c2*/ 	.byte	0x08
	.zero		1


	//   ....[32]....
        /*02c4*/ 	.word	0x00000480
        /*02c8*/ 	.word	0x000000ff
        /*02cc*/ 	.word	0x00000080
        /*02d0*/ 	.short	0x0100
        /*02d2*/ 	.byte	0x08
	.zero		1


	//   ....[33]....
        /*02d4*/ 	.word	0x00000490
        /*02d8*/ 	.word	0x000000ff
        /*02dc*/ 	.word	0x00000160
        /*02e0*/ 	.short	0x0100
        /*02e2*/ 	.byte	0x08
	.zero		1


	//   ....[34]....
        /*02e4*/ 	.word	0x000004a0
        /*02e8*/ 	.word	0x000000ff
        /*02ec*/ 	.word	0x00000088
        /*02f0*/ 	.short	0x0100
        /*02f2*/ 	.byte	0x08
	.zero		1


	//   ....[35]....
        /*02f4*/ 	.word	0x000004b0
        /*02f8*/ 	.word	0x000000ff
        /*02fc*/ 	.word	0x00000168
        /*0300*/ 	.short	0x0100
        /*0302*/ 	.byte	0x08
	.zero		1


	//   ....[36]....
        /*0304*/ 	.word	0x000004c0
        /*0308*/ 	.word	0x000000ff
        /*030c*/ 	.word	0x00000090
        /*0310*/ 	.short	0x0100
        /*0312*/ 	.byte	0x08
	.zero		1


	//   ....[37]....
        /*0314*/ 	.word	0x000004d0
        /*0318*/ 	.word	0x000000ff
        /*031c*/ 	.word	0x00000170
        /*0320*/ 	.short	0x0100
        /*0322*/ 	.byte	0x08
	.zero		1


	//   ....[38]....
        /*0324*/ 	.word	0x000004e0
        /*0328*/ 	.word	0x000000ff
        /*032c*/ 	.word	0x00000098
        /*0330*/ 	.short	0x0100
        /*0332*/ 	.byte	0x08
	.zero		1


	//   ....[39]....
        /*0334*/ 	.word	0x000004f0
        /*0338*/ 	.word	0x000000ff
        /*033c*/ 	.word	0x00000178
        /*0340*/ 	.short	0x0100
        /*0342*/ 	.byte	0x08
	.zero		1


	//   ....[40]....
        /*0344*/ 	.word	0x00000500
        /*0348*/ 	.word	0x000000ff
        /*034c*/ 	.word	0x000000a0
        /*0350*/ 	.short	0x0100
        /*0352*/ 	.byte	0x08
	.zero		1


	//   ....[41]....
        /*0354*/ 	.word	0x00000510
        /*0358*/ 	.word	0x000000ff
        /*035c*/ 	.word	0x00000180
        /*0360*/ 	.short	0x0100
        /*0362*/ 	.byte	0x08
	.zero		1


	//   ....[42]....
        /*0364*/ 	.word	0x00000520
        /*0368*/ 	.word	0x000000ff
        /*036c*/ 	.word	0x000000a8
        /*0370*/ 	.short	0x0100
        /*0372*/ 	.byte	0x08
	.zero		1


	//   ....[43]....
        /*0374*/ 	.word	0x00000530
        /*0378*/ 	.word	0x000000ff
        /*037c*/ 	.word	0x00000188
        /*0380*/ 	.short	0x0100
        /*0382*/ 	.byte	0x08
	.zero		1


	//   ....[44]....
        /*0384*/ 	.word	0x00000540
        /*0388*/ 	.word	0x000000ff
        /*038c*/ 	.word	0x000000b0
        /*0390*/ 	.short	0x0100
        /*0392*/ 	.byte	0x08
	.zero		1


	//   ....[45]....
        /*0394*/ 	.word	0x00000550
        /*0398*/ 	.word	0x000000ff
        /*039c*/ 	.word	0x00000190
        /*03a0*/ 	.short	0x0100
        /*03a2*/ 	.byte	0x08
	.zero		1


	//   ....[46]....
        /*03a4*/ 	.word	0x00000560
        /*03a8*/ 	.word	0x000000ff
        /*03ac*/ 	.word	0x000000b8
        /*03b0*/ 	.short	0x0100
        /*03b2*/ 	.byte	0x08
	.zero		1


	//   ....[47]....
        /*03b4*/ 	.word	0x00000570
        /*03b8*/ 	.word	0x000000ff
        /*03bc*/ 	.word	0x00000198
        /*03c0*/ 	.short	0x0100
        /*03c2*/ 	.byte	0x08
	.zero		1


	//   ....[48]....
        /*03c4*/ 	.word	0x00000580
        /*03c8*/ 	.word	0x000000ff
        /*03cc*/ 	.word	0x000000c0
        /*03d0*/ 	.short	0x0100
        /*03d2*/ 	.byte	0x08
	.zero		1


	//   ....[49]....
        /*03d4*/ 	.word	0x00000590
        /*03d8*/ 	.word	0x000000ff
        /*03dc*/ 	.word	0x000001a0
        /*03e0*/ 	.short	0x0100
        /*03e2*/ 	.byte	0x08
	.zero		1


	//   ....[50]....
        /*03e4*/ 	.word	0x000005a0
        /*03e8*/ 	.word	0x000000ff
        /*03ec*/ 	.word	0x000000c8
        /*03f0*/ 	.short	0x0100
        /*03f2*/ 	.byte	0x08
	.zero		1


	//   ....[51]....
        /*03f4*/ 	.word	0x000005b0
        /*03f8*/ 	.word	0x000000ff
        /*03fc*/ 	.word	0x000001a8
        /*0400*/ 	.short	0x0100
        /*0402*/ 	.byte	0x08
	.zero		1


	//   ....[52]....
        /*0404*/ 	.word	0x000005c0
        /*0408*/ 	.word	0x000000ff
        /*040c*/ 	.word	0x000000d0
        /*0410*/ 	.short	0x0100
        /*0412*/ 	.byte	0x08
	.zero		1


	//   ....[53]....
        /*0414*/ 	.word	0x000005d0
        /*0418*/ 	.word	0x000000ff
        /*041c*/ 	.word	0x000001b0
        /*0420*/ 	.short	0x0100
        /*0422*/ 	.byte	0x08
	.zero		1


	//   ....[54]....
        /*0424*/ 	.word	0x000005e0
        /*0428*/ 	.word	0x000000ff
        /*042c*/ 	.word	0x000000d8
        /*0430*/ 	.short	0x0100
        /*0432*/ 	.byte	0x08
	.zero		1


	//   ....[55]....
        /*0434*/ 	.word	0x000005f0
        /*0438*/ 	.word	0x000000ff
        /*043c*/ 	.word	0x000001b8
        /*0440*/ 	.short	0x0100
        /*0442*/ 	.byte	0x08
	.zero		1


	//   ....[56]....
        /*0444*/ 	.word	0x00000b30
        /*0448*/ 	.word	0x000000ff
        /*044c*/ 	.word	0x000001f0
        /*0450*/ 	.short	0x0100
        /*0452*/ 	.byte	0x08
	.zero		1


	//   ....[57]....
        /*0454*/ 	.word	0x00000bc0
        /*0458*/ 	.word	0x000000ff
        /*045c*/ 	.word	0x000001f8
        /*0460*/ 	.short	0x0100
        /*0462*/ 	.byte	0x08
	.zero		1


	//   ....[58]....
        /*0464*/ 	.word	0x00000c00
        /*0468*/ 	.word	0x000000ff
        /*046c*/ 	.word	0x000001d0
        /*0470*/ 	.short	0x0100
        /*0472*/ 	.byte	0x09
	.zero		1


	//   ....[59]....
        /*0474*/ 	.word	0x00000c10
        /*0478*/ 	.word	0x000000ff
        /*047c*/ 	.word	0x000001d8
        /*0480*/ 	.short	0x0100
        /*0482*/ 	.byte	0x09
	.zero		1


	//   ....[60]....
        /*0484*/ 	.word	0x00000c20
        /*0488*/ 	.word	0x000000ff
        /*048c*/ 	.word	0x000001e0
        /*0490*/ 	.short	0x0100
        /*0492*/ 	.byte	0x09
	.zero		1


	//   ....[61]....
        /*0494*/ 	.word	0x00000c30
        /*0498*/ 	.word	0x000000ff
        /*049c*/ 	.word	0x000001e8
        /*04a0*/ 	.short	0x0100
        /*04a2*/ 	.byte	0x09
	.zero		1


	//   ....[62]....
        /*04a4*/ 	.word	0x00001a70
        /*04a8*/ 	.word	0x0000003f
        /*04ac*/ 	.word	0x00000000
        /*04b0*/ 	.short	0x010a
        /*04b2*/ 	.byte	0x2a
	.zero		1


	//   ....[63]....
        /*04b4*/ 	.word	0x00001c10
        /*04b8*/ 	.word	0x00000003
        /*04bc*/ 	.word	0x00000000
        /*04c0*/ 	.short	0x010a
        /*04c2*/ 	.byte	0x3f
	.zero		1


	//   ....[64]....
        /*04c4*/ 	.word	0x00001c50
        /*04c8*/ 	.word	0x00000003
        /*04cc*/ 	.word	0x00000000
        /*04d0*/ 	.short	0x010a
        /*04d2*/ 	.byte	0x3f
	.zero		1


	//   ....[65]....
        /*04d4*/ 	.word	0x00001e50
        /*04d8*/ 	.word	0x000000ff
        /*04dc*/ 	.word	0x00000000
        /*04e0*/ 	.short	0x010a
        /*04e2*/ 	.byte	0x04
	.zero		1


	//   ....[66]....
        /*04e4*/ 	.word	0x00001e90
        /*04e8*/ 	.word	0x000000ff
        /*04ec*/ 	.word	0x00000000
        /*04f0*/ 	.short	0x010a
        /*04f2*/ 	.byte	0x04
	.zero		1


	//   ....[67]....
        /*04f4*/ 	.word	0x00001ff0
        /*04f8*/ 	.word	0x00000005
        /*04fc*/ 	.word	0x00000000
        /*0500*/ 	.short	0x0101
        /*0502*/ 	.byte	0x3f
	.zero		1


	//   ....[68]....
        /*0504*/ 	.word	0x000020f0
        /*0508*/ 	.word	0x00000040
        /*050c*/ 	.word	0x00000000
        /*0510*/ 	.short	0x0101
        /*0512*/ 	.byte	0x2f
	.zero		1


	//   ....[69]....
        /*0514*/ 	.word	0x000021f0
        /*0518*/ 	.word	0x00000003
        /*051c*/ 	.word	0x00000000
        /*0520*/ 	.short	0x0101
        /*0522*/ 	.byte	0x3f
	.zero		1


	//   ....[70]....
        /*0524*/ 	.word	0x000022b0
        /*0528*/ 	.word	0x0000003f
        /*052c*/ 	.word	0x00000010
        /*0530*/ 	.short	0x010a
        /*0532*/ 	.byte	0x2a
	.zero		1


	//   ....[71]....
        /*0534*/ 	.word	0x000046f0
        /*0538*/ 	.word	0x00000042
        /*053c*/ 	.word	0x00000000
        /*0540*/ 	.short	0x0101
        /*0542*/ 	.byte	0x2f
	.zero		1


	//   ....[72]....
        /*0544*/ 	.word	0x00005160
        /*0548*/ 	.word	0x0000000a
        /*054c*/ 	.word	0x000000e0
        /*0550*/ 	.short	0x010a
        /*0552*/ 	.byte	0x3f
	.zero		1


	//   ....[73]....
        /*0554*/ 	.word	0x00005570
        /*0558*/ 	.word	0x00000002
        /*055c*/ 	.word	0x000001f8
        /*0560*/ 	.short	0x0101
        /*0562*/ 	.byte	0x3f
	.zero		1


	//   ....[74]....
        /*0564*/ 	.word	0x00005ce0
        /*0568*/ 	.word	0x00000007
        /*056c*/ 	.word	0x00000000
        /*0570*/ 	.short	0x010a
        /*0572*/ 	.byte	0x3f
	.zero		1


	//   ....[75]....
        /*0574*/ 	.word	0x00005d60
        /*0578*/ 	.word	0x00000009
        /*057c*/ 	.word	0x00000000
        /*0580*/ 	.short	0x010a
        /*0582*/ 	.byte	0x3f
	.zero		1


	//   ....[76]....
        /*0584*/ 	.word	0x00005df0
        /*0588*/ 	.word	0x00000006
        /*058c*/ 	.word	0x00000000
        /*0590*/ 	.short	0x010a
        /*0592*/ 	.byte	0x3f
	.zero		1


	//   ....[77]....
        /*0594*/ 	.word	0x00005e80
        /*0598*/ 	.word	0x00000009
        /*059c*/ 	.word	0x00000000
        /*05a0*/ 	.short	0x010a
        /*05a2*/ 	.byte	0x3f
	.zero		1


	//   ....[78]....
        /*05a4*/ 	.word	0x00005f10
        /*05a8*/ 	.word	0x00000006
        /*05ac*/ 	.word	0x00000000
        /*05b0*/ 	.short	0x010a
        /*05b2*/ 	.byte	0x3f
	.zero		1


	//   ....[79]....
        /*05b4*/ 	.word	0x00005fa0
        /*05b8*/ 	.word	0x00000009
        /*05bc*/ 	.word	0x00000000
        /*05c0*/ 	.short	0x010a
        /*05c2*/ 	.byte	0x3f
	.zero		1


	//   ....[80]....
        /*05c4*/ 	.word	0x00006030
        /*05c8*/ 	.word	0x00000006
        /*05cc*/ 	.word	0x00000000
        /*05d0*/ 	.short	0x010a
        /*05d2*/ 	.byte	0x3f
	.zero		1


	//   ....[81]....
        /*05d4*/ 	.word	0x000060c0
        /*05d8*/ 	.word	0x00000009
        /*05dc*/ 	.word	0x00000000
        /*05e0*/ 	.short	0x010a
        /*05e2*/ 	.byte	0x3f
	.zero		1


	//   ....[82]....
        /*05e4*/ 	.word	0x00006150
        /*05e8*/ 	.word	0x00000006
        /*05ec*/ 	.word	0x00000000
        /*05f0*/ 	.short	0x010a
        /*05f2*/ 	.byte	0x3f
	.zero		1


	//   ....[83]....
        /*05f4*/ 	.word	0x000061e0
        /*05f8*/ 	.word	0x00000009
        /*05fc*/ 	.word	0x00000000
        /*0600*/ 	.short	0x010a
        /*0602*/ 	.byte	0x3f
	.zero		1


	//   ....[84]....
        /*0604*/ 	.word	0x00006270
        /*0608*/ 	.word	0x00000006
        /*060c*/ 	.word	0x00000000
        /*0610*/ 	.short	0x010a
        /*0612*/ 	.byte	0x3f
	.zero		1


	//   ....[85]....
        /*0614*/ 	.word	0x00006300
        /*0618*/ 	.word	0x00000009
        /*061c*/ 	.word	0x00000000
        /*0620*/ 	.short	0x010a
        /*0622*/ 	.byte	0x3f
	.zero		1


	//   ....[86]....
        /*0624*/ 	.word	0x00006390
        /*0628*/ 	.word	0x00000006
        /*062c*/ 	.word	0x00000000
        /*0630*/ 	.short	0x010a
        /*0632*/ 	.byte	0x3f
	.zero		1


	//   ....[87]....
        /*0634*/ 	.word	0x00006420
        /*0638*/ 	.word	0x00000009
        /*063c*/ 	.word	0x00000000
        /*0640*/ 	.short	0x010a
        /*0642*/ 	.byte	0x3f
	.zero		1


	//   ....[88]....
        /*0644*/ 	.word	0x000064b0
        /*0648*/ 	.word	0x00000006
        /*064c*/ 	.word	0x00000000
        /*0650*/ 	.short	0x010a
        /*0652*/ 	.byte	0x3f
	.zero		1


	//   ....[89]....
        /*0654*/ 	.word	0x00006540
        /*0658*/ 	.word	0x00000009
        /*065c*/ 	.word	0x00000000
        /*0660*/ 	.short	0x010a
        /*0662*/ 	.byte	0x3f
	.zero		1


	//   ....[90]....
        /*0664*/ 	.word	0x000065d0
        /*0668*/ 	.word	0x00000006
        /*066c*/ 	.word	0x00000000
        /*0670*/ 	.short	0x010a
        /*0672*/ 	.byte	0x3f
	.zero		1


	//   ....[91]....
        /*0674*/ 	.word	0x00006660
        /*0678*/ 	.word	0x00000009
        /*067c*/ 	.word	0x00000000
        /*0680*/ 	.short	0x010a
        /*0682*/ 	.byte	0x3f
	.zero		1


	//   ....[92]....
        /*0684*/ 	.word	0x000066f0
        /*0688*/ 	.word	0x00000006
        /*068c*/ 	.word	0x00000000
        /*0690*/ 	.short	0x010a
        /*0692*/ 	.byte	0x3f
	.zero		1


	//   ....[93]....
        /*0694*/ 	.word	0x00006780
        /*0698*/ 	.word	0x00000009
        /*069c*/ 	.word	0x00000000
        /*06a0*/ 	.short	0x010a
        /*06a2*/ 	.byte	0x3f
	.zero		1


	//   ....[94]....
        /*06a4*/ 	.word	0x00006810
        /*06a8*/ 	.word	0x00000006
        /*06ac*/ 	.word	0x00000000
        /*06b0*/ 	.short	0x010a
        /*06b2*/ 	.byte	0x3f
	.zero		1


	//   ....[95]....
        /*06b4*/ 	.word	0x000068a0
        /*06b8*/ 	.word	0x00000009
        /*06bc*/ 	.word	0x00000000
        /*06c0*/ 	.short	0x010a
        /*06c2*/ 	.byte	0x3f
	.zero		1


	//   ....[96]....
        /*06c4*/ 	.word	0x00006930
        /*06c8*/ 	.word	0x00000006
        /*06cc*/ 	.word	0x00000000
        /*06d0*/ 	.short	0x010a
        /*06d2*/ 	.byte	0x3f
	.zero		1


	//   ....[97]....
        /*06d4*/ 	.word	0x000069c0
        /*06d8*/ 	.word	0x00000009
        /*06dc*/ 	.word	0x00000000
        /*06e0*/ 	.short	0x010a
        /*06e2*/ 	.byte	0x3f
	.zero		1


	//   ....[98]....
        /*06e4*/ 	.word	0x00006a50
        /*06e8*/ 	.word	0x00000006
        /*06ec*/ 	.word	0x00000000
        /*06f0*/ 	.short	0x010a
        /*06f2*/ 	.byte	0x3f
	.zero		1


	//   ....[99]....
        /*06f4*/ 	.word	0x00006ae0
        /*06f8*/ 	.word	0x00000009
        /*06fc*/ 	.word	0x00000000
        /*0700*/ 	.short	0x010a
        /*0702*/ 	.byte	0x3f
	.zero		1


	//   ....[100]....
        /*0704*/ 	.word	0x00006b70
        /*0708*/ 	.word	0x00000006
        /*070c*/ 	.word	0x00000000
        /*0710*/ 	.short	0x010a
        /*0712*/ 	.byte	0x3f
	.zero		1


	//   ....[101]....
        /*0714*/ 	.word	0x00006c00
        /*0718*/ 	.word	0x00000003
        /*071c*/ 	.word	0x00000000
        /*0720*/ 	.short	0x010a
        /*0722*/ 	.byte	0x3f
	.zero		1


	//   ....[102]....
        /*0724*/ 	.word	0x00006c60
        /*0728*/ 	.word	0x00000041
        /*072c*/ 	.word	0x00000000
        /*0730*/ 	.short	0x010a
        /*0732*/ 	.byte	0x3f
	.zero		1


	//   ....[103]....
        /*0734*/ 	.word	0x00006cb0
        /*0738*/ 	.word	0x00000003
        /*073c*/ 	.word	0x00000000
        /*0740*/ 	.short	0x010a
        /*0742*/ 	.byte	0x3f
	.zero		1


	//   ....[104]....
        /*0744*/ 	.word	0x00006d10
        /*0748*/ 	.word	0x00000005
        /*074c*/ 	.word	0x00000000
        /*0750*/ 	.short	0x010a
        /*0752*/ 	.byte	0x3f
	.zero		1


	//   ....[105]....
        /*0754*/ 	.word	0x00006d60
        /*0758*/ 	.word	0x00000041
        /*075c*/ 	.word	0x00000010
        /*0760*/ 	.short	0x010a
        /*0762*/ 	.byte	0x3f
	.zero		1


	//   ....[106]....
        /*0764*/ 	.word	0x00006e30
        /*0768*/ 	.word	0x0000000a
        /*076c*/ 	.word	0x000000e0
        /*0770*/ 	.short	0x010a
        /*0772*/ 	.byte	0x3f
	.zero		1


	//   ....[107]....
        /*0774*/ 	.word	0x00006f00
        /*0778*/ 	.word	0x00000007
        /*077c*/ 	.word	0x00000000
        /*0780*/ 	.short	0x010a
        /*0782*/ 	.byte	0x3f
	.zero		1


	//   ....[108]....
        /*0784*/ 	.word	0x00006f50
        /*0788*/ 	.word	0x00000009
        /*078c*/ 	.word	0x00000000
        /*0790*/ 	.short	0x010a
        /*0792*/ 	.byte	0x3f
	.zero		1


	//   ....[109]....
        /*0794*/ 	.word	0x00006fa0
        /*0798*/ 	.word	0x00000006
        /*079c*/ 	.word	0x00000000
        /*07a0*/ 	.short	0x010a
        /*07a2*/ 	.byte	0x3f
	.zero		1


	//   ....[110]....
        /*07a4*/ 	.word	0x00006ff0
        /*07a8*/ 	.word	0x00000009
        /*07ac*/ 	.word	0x00000000
        /*07b0*/ 	.short	0x010a
        /*07b2*/ 	.byte	0x3f
	.zero		1


	//   ....[111]....
        /*07b4*/ 	.word	0x00007040
        /*07b8*/ 	.word	0x00000006
        /*07bc*/ 	.word	0x00000000
        /*07c0*/ 	.short	0x010a
        /*07c2*/ 	.byte	0x3f
	.zero		1


	//   ....[112]....
        /*07c4*/ 	.word	0x00007090
        /*07c8*/ 	.word	0x00000009
        /*07cc*/ 	.word	0x00000000
        /*07d0*/ 	.short	0x010a
        /*07d2*/ 	.byte	0x3f
	.zero		1


	//   ....[113]....
        /*07d4*/ 	.word	0x000070e0
        /*07d8*/ 	.word	0x00000006
        /*07dc*/ 	.word	0x00000000
        /*07e0*/ 	.short	0x010a
        /*07e2*/ 	.byte	0x3f
	.zero		1


	//   ....[114]....
        /*07e4*/ 	.word	0x00007130
        /*07e8*/ 	.word	0x00000009
        /*07ec*/ 	.word	0x00000000
        /*07f0*/ 	.short	0x010a
        /*07f2*/ 	.byte	0x3f
	.zero		1


	//   ....[115]....
        /*07f4*/ 	.word	0x00007180
        /*07f8*/ 	.word	0x00000006
        /*07fc*/ 	.word	0x00000000
        /*0800*/ 	.short	0x010a
        /*0802*/ 	.byte	0x3f
	.zero		1


	//   ....[116]....
        /*0804*/ 	.word	0x000071d0
        /*0808*/ 	.word	0x00000009
        /*080c*/ 	.word	0x00000000
        /*0810*/ 	.short	0x010a
        /*0812*/ 	.byte	0x3f
	.zero		1


	//   ....[117]....
        /*0814*/ 	.word	0x00007220
        /*0818*/ 	.word	0x00000006
        /*081c*/ 	.word	0x00000000
        /*0820*/ 	.short	0x010a
        /*0822*/ 	.byte	0x3f
	.zero		1


	//   ....[118]....
        /*0824*/ 	.word	0x00007270
        /*0828*/ 	.word	0x00000009
        /*082c*/ 	.word	0x00000000
        /*0830*/ 	.short	0x010a
        /*0832*/ 	.byte	0x3f
	.zero		1


	//   ....[119]....
        /*0834*/ 	.word	0x000072c0
        /*0838*/ 	.word	0x00000006
        /*083c*/ 	.word	0x00000000
        /*0840*/ 	.short	0x010a
        /*0842*/ 	.byte	0x3f
	.zero		1


	//   ....[120]....
        /*0844*/ 	.word	0x00007310
        /*0848*/ 	.word	0x00000009
        /*084c*/ 	.word	0x00000000
        /*0850*/ 	.short	0x010a
        /*0852*/ 	.byte	0x3f
	.zero		1


	//   ....[121]....
        /*0854*/ 	.word	0x00007360
        /*0858*/ 	.word	0x00000006
        /*085c*/ 	.word	0x00000000
        /*0860*/ 	.short	0x010a
        /*0862*/ 	.byte	0x3f
	.zero		1


	//   ....[122]....
        /*0864*/ 	.word	0x000073b0
        /*0868*/ 	.word	0x00000009
        /*086c*/ 	.word	0x00000000
        /*0870*/ 	.short	0x010a
        /*0872*/ 	.byte	0x3f
	.zero		1


	//   ....[123]....
        /*0874*/ 	.word	0x00007400
        /*0878*/ 	.word	0x00000006
        /*087c*/ 	.word	0x00000000
        /*0880*/ 	.short	0x010a
        /*0882*/ 	.byte	0x3f
	.zero		1


	//   ....[124]....
        /*0884*/ 	.word	0x00007450
        /*0888*/ 	.word	0x00000009
        /*088c*/ 	.word	0x00000000
        /*0890*/ 	.short	0x010a
        /*0892*/ 	.byte	0x3f
	.zero		1


	//   ....[125]....
        /*0894*/ 	.word	0x000074a0
        /*0898*/ 	.word	0x00000006
        /*089c*/ 	.word	0x00000000
        /*08a0*/ 	.short	0x010a
        /*08a2*/ 	.byte	0x3f
	.zero		1


	//   ....[126]....
        /*08a4*/ 	.word	0x000074f0
        /*08a8*/ 	.word	0x00000009
        /*08ac*/ 	.word	0x00000000
        /*08b0*/ 	.short	0x010a
        /*08b2*/ 	.byte	0x3f
	.zero		1


	//   ....[127]....
        /*08b4*/ 	.word	0x00007540
        /*08b8*/ 	.word	0x00000006
        /*08bc*/ 	.word	0x00000000
        /*08c0*/ 	.short	0x010a
        /*08c2*/ 	.byte	0x3f
	.zero		1


	//   ....[128]....
        /*08c4*/ 	.word	0x00007590
        /*08c8*/ 	.word	0x00000009
        /*08cc*/ 	.word	0x00000000
        /*08d0*/ 	.short	0x010a
        /*08d2*/ 	.byte	0x3f
	.zero		1


	//   ....[129]....
        /*08d4*/ 	.word	0x000075e0
        /*08d8*/ 	.word	0x00000006
        /*08dc*/ 	.word	0x00000000
        /*08e0*/ 	.short	0x010a
        /*08e2*/ 	.byte	0x3f
	.zero		1


	//   ....[130]....
        /*08e4*/ 	.word	0x00007630
        /*08e8*/ 	.word	0x00000009
        /*08ec*/ 	.word	0x00000000
        /*08f0*/ 	.short	0x010a
        /*08f2*/ 	.byte	0x3f
	.zero		1


	//   ....[131]....
        /*08f4*/ 	.word	0x00007680
        /*08f8*/ 	.word	0x00000006
        /*08fc*/ 	.word	0x00000000
        /*0900*/ 	.short	0x010a
        /*0902*/ 	.byte	0x3f
	.zero		1


	//   ....[132]....
        /*0904*/ 	.word	0x000076d0
        /*0908*/ 	.word	0x00000009
        /*090c*/ 	.word	0x00000000
        /*0910*/ 	.short	0x010a
        /*0912*/ 	.byte	0x3f
	.zero		1


	//   ....[133]....
        /*0914*/ 	.word	0x00007720
        /*0918*/ 	.word	0x00000006
        /*091c*/ 	.word	0x00000000
        /*0920*/ 	.short	0x010a
        /*0922*/ 	.byte	0x3f
	.zero		1


	//----- nvinfo : EIATTR_NUM_MBARRIERS
	.align		4
.L_37:
        /*0924*/ 	.byte	0x03, 0x38
        /*0926*/ 	.short	0x003e


	//----- nvinfo : EIATTR_EXIT_INSTR_OFFSETS
	.align		4
        /*0928*/ 	.byte	0x04, 0x1c
        /*092a*/ 	.short	(.L_39 - .L_38)


	//   ....[0]....
.L_38:
        /*092c*/ 	.word	0x00001720


	//   ....[1]....
        /*0930*/ 	.word	0x00001780


	//   ....[2]....
        /*0934*/ 	.word	0x00004d80


	//   ....[3]....
        /*0938*/ 	.word	0x00004db0


	//   ....[4]....
        /*093c*/ 	.word	0x00006c50


	//----- nvinfo : EIATTR_MAX_THREADS
	.align		4
.L_39:
        /*0940*/ 	.byte	0x04, 0x05
        /*0942*/ 	.short	(.L_41 - .L_40)
.L_40:
        /*0944*/ 	.word	0x00000180
        /*0948*/ 	.word	0x00000001
        /*094c*/ 	.word	0x00000001


	//----- nvinfo : EIATTR_CRS_STACK_SIZE
	.align		4
.L_41:
        /*0950*/ 	.byte	0x04, 0x1e
        /*0952*/ 	.short	(.L_43 - .L_42)
.L_42:
        /*0954*/ 	.word	0x00000000


	//----- nvinfo : EIATTR_CBANK_PARAM_SIZE
	.align		4
.L_43:
        /*0958*/ 	.byte	0x03, 0x19
        /*095a*/ 	.short	0x0470


	//----- nvinfo : EIATTR_PARAM_CBANK
	.align		4
        /*095c*/ 	.byte	0x04, 0x0a
        /*095e*/ 	.short	(.L_45 - .L_44)
	.align		4
.L_44:
        /*0960*/ 	.word	index@(.nv.constant0._ZN7cutlass13device_kernelINS_4gemm6kernel13GemmUniversalIN4cute5tupleIJiiiiEEENS1_10collective13CollectiveMmaINS1_34MainloopSm90TmaGmmaWarpSpecializedILi28ENS5_IJNS4_1CILi2EEENSA_ILi4EEENSA_ILi1EEEEEENS1_32KernelTmaWarpSpecializedPingpongEEENS5_IJNSA_ILi64EEESH_NSA_ILi32EEEEEENS_6half_tENS5_IJlSD_lEEESK_SL_NS4_8TiledMMAINS4_8MMA_AtomIJNS4_4SM904GMMA25MMA_64x64x16_F32F16F16_SSILNSP_5MajorE0ELSR_0ELNSP_7ScaleInE1ELSS_1EEEEEENS4_6LayoutINS5_IJSD_SD_SD_EEENS5_IJNSA_ILi0EEESX_SX_EEEEENS5_IJNS4_10UnderscoreES10_S10_EEEEENS4_23SM90_TMA_LOAD_MULTICASTENS4_14ComposedLayoutINS4_7SwizzleILi2ELi4ELi3EEENS4_18smem_ptr_flag_bitsILi16EEENSV_INS5_IJNSA_ILi8EEESI_EEENS5_IJSI_SD_EEEEEEEvNS4_8identityES13_S1D_vS1E_EENS_8epilogue10collective6detail29Sm90TmaWarpSpecializedAdapterINS1H_15DefaultEpilogueISK_SL_SL_NS1G_6thread17LinearCombinationISK_Li1EffLNS1L_9ScaleType4KindE0ELNS_15FloatRoundStyleE2ESK_EENS1_15EpilogueDefaultEEEEEvvEEEEvNT_6ParamsE)
        /*0964*/ 	.short	0x0210
        /*0966*/ 	.short	0x0470


	//----- nvinfo : EIATTR_SW_WAR
	.align		4
.L_45:
        /*0968*/ 	.byte	0x04, 0x36
        /*096a*/ 	.short	(.L_47 - .L_46)
.L_46:
        /*096c*/ 	.word	0x00000008
.L_47:


//--------------------- .nv.callgraph             --------------------------
	.section	.nv.callgraph,"",@"SHT_CUDA_CALLGRAPH"
	.align	4
	.sectionentsize	8
	.align		4
        /*0000*/ 	.word	0x00000000
	.align		4
        /*0004*/ 	.word	0xffffffff
	.align		4
        /*0008*/ 	.word	index@(_ZN7cutlass13device_kernelINS_4gemm6kernel13GemmUniversalIN4cute5tupleIJiiiiEEENS1_10collective13CollectiveMmaINS1_34MainloopSm90TmaGmmaWarpSpecializedILi28ENS5_IJNS4_1CILi2EEENSA_ILi4EEENSA_ILi1EEEEEENS1_32KernelTmaWarpSpecializedPingpongEEENS5_IJNSA_ILi64EEESH_NSA_ILi32EEEEEENS_6half_tENS5_IJlSD_lEEESK_SL_NS4_8TiledMMAINS4_8MMA_AtomIJNS4_4SM904GMMA25MMA_64x64x16_F32F16F16_SSILNSP_5MajorE0ELSR_0ELNSP_7ScaleInE1ELSS_1EEEEEENS4_6LayoutINS5_IJSD_SD_SD_EEENS5_IJNSA_ILi0EEESX_SX_EEEEENS5_IJNS4_10UnderscoreES10_S10_EEEEENS4_23SM90_TMA_LOAD_MULTICASTENS4_14ComposedLayoutINS4_7SwizzleILi2ELi4ELi3EEENS4_18smem_ptr_flag_bitsILi16EEENSV_INS5_IJNSA_ILi8EEESI_EEENS5_IJSI_SD_EEEEEEEvNS4_8identityES13_S1D_vS1E_EENS_8epilogue10collective6detail29Sm90TmaWarpSpecializedAdapterINS1H_15DefaultEpilogueISK_SL_SL_NS1G_6thread17LinearCombinationISK_Li1EffLNS1L_9ScaleType4KindE0ELNS_15FloatRoundStyleE2ESK_EENS1_15EpilogueDefaultEEEEEvvEEEEvNT_6ParamsE)
	.align		4
        /*000c*/ 	.word	index@(__assertfail)
	.align		4
        /*0010*/ 	.word	0x00000000
	.align		4
        /*0014*/ 	.word	0xfffffffe
	.align		4
        /*0018*/ 	.word	0x00000000
	.align		4
        /*001c*/ 	.word	0xfffffffd
	.align		4
        /*0020*/ 	.word	0x00000000
	.align		4
        /*0024*/ 	.word	0xfffffffc


//--------------------- .nv.constant4             --------------------------
	.section	.nv.constant4,"a",@progbits
	.align	8
	.align		8
.nv.constant4:
        /*0000*/ 	.dword	__assertfail
	.align		8
        /*0008*/ 	.dword	__unnamed_1
	.align		8
        /*0010*/ 	.dword	_ZN40_INTERNAL_4c3ebd3e_4_k_cu_5abb7b2c_221494cuda3std3__45__cpo5beginE
	.align		8
        /*0018*/ 	.dword	_ZN40_INTERNAL_4c3ebd3e_4_k_cu_5abb7b2c_221494cuda3std3__45__cpo3endE
	.align		8
        /*0020*/ 	.dword	_ZN40_INTERNAL_4c3ebd3e_4_k_cu_5abb7b2c_221494cuda3std3__45__cpo6cbeginE
	.align		8
        /*0028*/ 	.dword	_ZN40_INTERNAL_4c3ebd3e_4_k_cu_5abb7b2c_221494cuda3std3__45__cpo4cendE
	.align		8
        /*0030*/ 	.dword	_ZN40_INTERNAL_4c3ebd3e_4_k_cu_5abb7b2c_221494cuda3std3__442_GLOBAL__N__4c3ebd3e_4_k_cu_5abb7b2c_221496ignoreE
	.align		8
        /*0038*/ 	.dword	_ZN40_INTERNAL_4c3ebd3e_4_k_cu_5abb7b2c_221494cuda3std3__419piecewise_constructE
	.align		8
        /*0040*/ 	.dword	_ZN40_INTERNAL_4c3ebd3e_4_k_cu_5abb7b2c_221494cuda3std3__48in_placeE
	.align		8
        /*0048*/ 	.dword	_ZN40_INTERNAL_4c3ebd3e_4_k_cu_5abb7b2c_221494cuda3std6ranges3__45__cpo4swapE
	.align		8
        /*0050*/ 	.dword	_ZN40_INTERNAL_4c3ebd3e_4_k_cu_5abb7b2c_221494cuda3std6ranges3__45__cpo9iter_moveE
	.align		8
        /*0058*/ 	.dword	_ZN40_INTERNAL_4c3ebd3e_4_k_cu_5abb7b2c_221494cute7productE
	.align		8
        /*0060*/ 	.dword	_ZN40_INTERNAL_4c3ebd3e_4_k_cu_5abb7b2c_221494cute1_E
	.align		8
        /*0068*/ 	.dword	$str$22
	.align		8
        /*0070*/ 	.dword	$str$23


//--------------------- .text._ZN7cutlass13device_kernelINS_4gemm6kernel13GemmUniversalIN4cute5tupleIJiiiiEEENS1_10collective13CollectiveMmaINS1_34MainloopSm90TmaGmmaWarpSpecializedILi28ENS5_IJNS4_1CILi2EEENSA_ILi4EEENSA_ILi1EEEEEENS1_32KernelTmaWarpSpecializedPingpongEEENS5_IJNSA_ILi64EEESH_NSA_ILi32EEEEEENS_6half_tENS5_IJlSD_lEEESK_SL_NS4_8TiledMMAINS4_8MMA_AtomIJNS4_4SM904GMMA25MMA_64x64x16_F32F16F16_SSILNSP_5MajorE0ELSR_0ELNSP_7ScaleInE1ELSS_1EEEEEENS4_6LayoutINS5_IJSD_SD_SD_EEENS5_IJNSA_ILi0EEESX_SX_EEEEENS5_IJNS4_10UnderscoreES10_S10_EEEEENS4_23SM90_TMA_LOAD_MULTICASTENS4_14ComposedLayoutINS4_7SwizzleILi2ELi4ELi3EEENS4_18smem_ptr_flag_bitsILi16EEENSV_INS5_IJNSA_ILi8EEESI_EEENS5_IJSI_SD_EEEEEEEvNS4_8identityES13_S1D_vS1E_EENS_8epilogue10collective6detail29Sm90TmaWarpSpecializedAdapterINS1H_15DefaultEpilogueISK_SL_SL_NS1G_6thread17LinearCombinationISK_Li1EffLNS1L_9ScaleType4KindE0ELNS_15FloatRoundStyleE2ESK_EENS1_15EpilogueDefaultEEEEEvvEEEEvNT_6ParamsE --------------------------
	.section	.text._ZN7cutlass13device_kernelINS_4gemm6kernel13GemmUniversalIN4cute5tupleIJiiiiEEENS1_10collective13CollectiveMmaINS1_34MainloopSm90TmaGmmaWarpSpecializedILi28ENS5_IJNS4_1CILi2EEENSA_ILi4EEENSA_ILi1EEEEEENS1_32KernelTmaWarpSpecializedPingpongEEENS5_IJNSA_ILi64EEESH_NSA_ILi32EEEEEENS_6half_tENS5_IJlSD_lEEESK_SL_NS4_8TiledMMAINS4_8MMA_AtomIJNS4_4SM904GMMA25MMA_64x64x16_F32F16F16_SSILNSP_5MajorE0ELSR_0ELNSP_7ScaleInE1ELSS_1EEEEEENS4_6LayoutINS5_IJSD_SD_SD_EEENS5_IJNSA_ILi0EEESX_SX_EEEEENS5_IJNS4_10UnderscoreES10_S10_EEEEENS4_23SM90_TMA_LOAD_MULTICASTENS4_14ComposedLayoutINS4_7SwizzleILi2ELi4ELi3EEENS4_18smem_ptr_flag_bitsILi16EEENSV_INS5_IJNSA_ILi8EEESI_EEENS5_IJSI_SD_EEEEEEEvNS4_8identityES13_S1D_vS1E_EENS_8epilogue10collective6detail29Sm90TmaWarpSpecializedAdapterINS1H_15DefaultEpilogueISK_SL_SL_NS1G_6thread17LinearCombinationISK_Li1EffLNS1L_9ScaleType4KindE0ELNS_15FloatRoundStyleE2ESK_EENS1_15EpilogueDefaultEEEEEvvEEEEvNT_6ParamsE,"ax",@progbits
	.align	128
.text._ZN7cutlass13device_kernelINS_4gemm6kernel13GemmUniversalIN4cute5tupleIJiiiiEEENS1_10collective13CollectiveMmaINS1_34MainloopSm90TmaGmmaWarpSpecializedILi28ENS5_IJNS4_1CILi2EEENSA_ILi4EEENSA_ILi1EEEEEENS1_32KernelTmaWarpSpecializedPingpongEEENS5_IJNSA_ILi64EEESH_NSA_ILi32EEEEEENS_6half_tENS5_IJlSD_lEEESK_SL_NS4_8TiledMMAINS4_8MMA_AtomIJNS4_4SM904GMMA25MMA_64x64x16_F32F16F16_SSILNSP_5MajorE0ELSR_0ELNSP_7ScaleInE1ELSS_1EEEEEENS4_6LayoutINS5_IJSD_SD_SD_EEENS5_IJNSA_ILi0EEESX_SX_EEEEENS5_IJNS4_10UnderscoreES10_S10_EEEEENS4_23SM90_TMA_LOAD_MULTICASTENS4_14ComposedLayoutINS4_7SwizzleILi2ELi4ELi3EEENS4_18smem_ptr_flag_bitsILi16EEENSV_INS5_IJNSA_ILi8EEESI_EEENS5_IJSI_SD_EEEEEEEvNS4_8identityES13_S1D_vS1E_EENS_8epilogue10collective6detail29Sm90TmaWarpSpecializedAdapterINS1H_15DefaultEpilogueISK_SL_SL_NS1G_6thread17LinearCombinationISK_Li1EffLNS1L_9ScaleType4KindE0ELNS_15FloatRoundStyleE2ESK_EENS1_15EpilogueDefaultEEEEEvvEEEEvNT_6ParamsE:
        .type           _ZN7cutlass13device_kernelINS_4gemm6kernel13GemmUniversalIN4cute5tupleIJiiiiEEENS1_10collective13CollectiveMmaINS1_34MainloopSm90TmaGmmaWarpSpecializedILi28ENS5_IJNS4_1CILi2EEENSA_ILi4EEENSA_ILi1EEEEEENS1_32KernelTmaWarpSpecializedPingpongEEENS5_IJNSA_ILi64EEESH_NSA_ILi32EEEEEENS_6half_tENS5_IJlSD_lEEESK_SL_NS4_8TiledMMAINS4_8MMA_AtomIJNS4_4SM904GMMA25MMA_64x64x16_F32F16F16_SSILNSP_5MajorE0ELSR_0ELNSP_7ScaleInE1ELSS_1EEEEEENS4_6LayoutINS5_IJSD_SD_SD_EEENS5_IJNSA_ILi0EEESX_SX_EEEEENS5_IJNS4_10UnderscoreES10_S10_EEEEENS4_23SM90_TMA_LOAD_MULTICASTENS4_14ComposedLayoutINS4_7SwizzleILi2ELi4ELi3EEENS4_18smem_ptr_flag_bitsILi16EEENSV_INS5_IJNSA_ILi8EEESI_EEENS5_IJSI_SD_EEEEEEEvNS4_8identityES13_S1D_vS1E_EENS_8epilogue10collective6detail29Sm90TmaWarpSpecializedAdapterINS1H_15DefaultEpilogueISK_SL_SL_NS1G_6thread17LinearCombinationISK_Li1EffLNS1L_9ScaleType4KindE0ELNS_15FloatRoundStyleE2ESK_EENS1_15EpilogueDefaultEEEEEvvEEEEvNT_6ParamsE,@function
        .size           _ZN7cutlass13device_kernelINS_4gemm6kernel13GemmUniversalIN4cute5tupleIJiiiiEEENS1_10collective13CollectiveMmaINS1_34MainloopSm90TmaGmmaWarpSpecializedILi28ENS5_IJNS4_1CILi2EEENSA_ILi4EEENSA_ILi1EEEEEENS1_32KernelTmaWarpSpecializedPingpongEEENS5_IJNSA_ILi64EEESH_NSA_ILi32EEEEEENS_6half_tENS5_IJlSD_lEEESK_SL_NS4_8TiledMMAINS4_8MMA_AtomIJNS4_4SM904GMMA25MMA_64x64x16_F32F16F16_SSILNSP_5MajorE0ELSR_0ELNSP_7ScaleInE1ELSS_1EEEEEENS4_6LayoutINS5_IJSD_SD_SD_EEENS5_IJNSA_ILi0EEESX_SX_EEEEENS5_IJNS4_10UnderscoreES10_S10_EEEEENS4_23SM90_TMA_LOAD_MULTICASTENS4_14ComposedLayoutINS4_7SwizzleILi2ELi4ELi3EEENS4_18smem_ptr_flag_bitsILi16EEENSV_INS5_IJNSA_ILi8EEESI_EEENS5_IJSI_SD_EEEEEEEvNS4_8identityES13_S1D_vS1E_EENS_8epilogue10collective6detail29Sm90TmaWarpSpecializedAdapterINS1H_15DefaultEpilogueISK_SL_SL_NS1G_6thread17LinearCombinationISK_Li1EffLNS1L_9ScaleType4KindE0ELNS_15FloatRoundStyleE2ESK_EENS1_15EpilogueDefaultEEEEEvvEEEEvNT_6ParamsE,(.L_x_186 - _ZN7cutlass13device_kernelINS_4gemm6kernel13GemmUniversalIN4cute5tupleIJiiiiEEENS1_10collective13CollectiveMmaINS1_34MainloopSm90TmaGmmaWarpSpecializedILi28ENS5_IJNS4_1CILi2EEENSA_ILi4EEENSA_ILi1EEEEEENS1_32KernelTmaWarpSpecializedPingpongEEENS5_IJNSA_ILi64EEESH_NSA_ILi32EEEEEENS_6half_tENS5_IJlSD_lEEESK_SL_NS4_8TiledMMAINS4_8MMA_AtomIJNS4_4SM904GMMA25MMA_64x64x16_F32F16F16_SSILNSP_5MajorE0ELSR_0ELNSP_7ScaleInE1ELSS_1EEEEEENS4_6LayoutINS5_IJSD_SD_SD_EEENS5_IJNSA_ILi0EEESX_SX_EEEEENS5_IJNS4_10UnderscoreES10_S10_EEEEENS4_23SM90_TMA_LOAD_MULTICASTENS4_14ComposedLayoutINS4_7SwizzleILi2ELi4ELi3EEENS4_18smem_ptr_flag_bitsILi16EEENSV_INS5_IJNSA_ILi8EEESI_EEENS5_IJSI_SD_EEEEEEEvNS4_8identityES13_S1D_vS1E_EENS_8epilogue10collective6detail29Sm90TmaWarpSpecializedAdapterINS1H_15DefaultEpilogueISK_SL_SL_NS1G_6thread17LinearCombinationISK_Li1EffLNS1L_9ScaleType4KindE0ELNS_15FloatRoundStyleE2ESK_EENS1_15EpilogueDefaultEEEEEvvEEEEvNT_6ParamsE)
        .other          _ZN7cutlass13device_kernelINS_4gemm6kernel13GemmUniversalIN4cute5tupleIJiiiiEEENS1_10collective13CollectiveMmaINS1_34MainloopSm90TmaGmmaWarpSpecializedILi28ENS5_IJNS4_1CILi2EEENSA_ILi4EEENSA_ILi1EEEEEENS1_32KernelTmaWarpSpecializedPingpongEEENS5_IJNSA_ILi64EEESH_NSA_ILi32EEEEEENS_6half_tENS5_IJlSD_lEEESK_SL_NS4_8TiledMMAINS4_8MMA_AtomIJNS4_4SM904GMMA25MMA_64x64x16_F32F16F16_SSILNSP_5MajorE0ELSR_0ELNSP_7ScaleInE1ELSS_1EEEEEENS4_6LayoutINS5_IJSD_SD_SD_EEENS5_IJNSA_ILi0EEESX_SX_EEEEENS5_IJNS4_10UnderscoreES10_S10_EEEEENS4_23SM90_TMA_LOAD_MULTICASTENS4_14ComposedLayoutINS4_7SwizzleILi2ELi4ELi3EEENS4_18smem_ptr_flag_bitsILi16EEENSV_INS5_IJNSA_ILi8EEESI_EEENS5_IJSI_SD_EEEEEEEvNS4_8identityES13_S1D_vS1E_EENS_8epilogue10collective6detail29Sm90TmaWarpSpecializedAdapterINS1H_15DefaultEpilogueISK_SL_SL_NS1G_6thread17LinearCombinationISK_Li1EffLNS1L_9ScaleType4KindE0ELNS_15FloatRoundStyleE2ESK_EENS1_15EpilogueDefaultEEEEEvvEEEEvNT_6ParamsE,@"STO_CUDA_ENTRY STV_DEFAULT"
_ZN7cutlass13device_kernelINS_4gemm6kernel13GemmUniversalIN4cute5tupleIJiiiiEEENS1_10collective13CollectiveMmaINS1_34MainloopSm90TmaGmmaWarpSpecializedILi28ENS5_IJNS4_1CILi2EEENSA_ILi4EEENSA_ILi1EEEEEENS1_32KernelTmaWarpSpecializedPingpongEEENS5_IJNSA_ILi64EEESH_NSA_ILi32EEEEEENS_6half_tENS5_IJlSD_lEEESK_SL_NS4_8TiledMMAINS4_8MMA_AtomIJNS4_4SM904GMMA25MMA_64x64x16_F32F16F16_SSILNSP_5MajorE0ELSR_0ELNSP_7ScaleInE1ELSS_1EEEEEENS4_6LayoutINS5_IJSD_SD_SD_EEENS5_IJNSA_ILi0EEESX_SX_EEEEENS5_IJNS4_10UnderscoreES10_S10_EEEEENS4_23SM90_TMA_LOAD_MULTICASTENS4_14ComposedLayoutINS4_7SwizzleILi2ELi4ELi3EEENS4_18smem_ptr_flag_bitsILi16EEENSV_INS5_IJNSA_ILi8EEESI_EEENS5_IJSI_SD_EEEEEEEvNS4_8identityES13_S1D_vS1E_EENS_8epilogue10collective6detail29Sm90TmaWarpSpecializedAdapterINS1H_15DefaultEpilogueISK_SL_SL_NS1G_6thread17LinearCombinationISK_Li1EffLNS1L_9ScaleType4KindE0ELNS_15FloatRoundStyleE2ESK_EENS1_15EpilogueDefaultEEEEEvvEEEEvNT_6ParamsE:
[----:B------:R-:W0:Y:S02]  /*0000*/  LDC R1, c[0x0][0x28] ;  /* 0x00000a00ff017b82 */ /* 0x000e240000000800 */
[----:B0-----:R-:W-:Y:S01]  /*0010*/  VIADD R1, R1, 0xfffffff8 ;  /* 0xfffffff801017836 */ /* 0x001fe20000000000 */
[----:B------:R-:W0:Y:S01]  /*0020*/  S2R R4, SR_TID.X ;  /* 0x0000000000047919 */ /* 0x000e220000002100 */
[----:B------:R-:W-:Y:S01]  /*0030*/  ELECT P0, URZ, PT ;  /* 0x00000000003f782f */ /* 0x000fe20003800000 */
[----:B------:R-:W-:Y:S01]  /*0040*/  BSSY B0, `(.L_x_0) ;  /* 0x000000f000007945 */ /* 0x000fe20003800000 */
[--C-:B0-----:R-:W-:Y:S02]  /*0050*/  SHF.R.U32.HI R2, RZ, 0x5, R4.reuse ;  /* 0x00000005ff027819 */ /* 0x101fe40000011604 */
[----:B------:R-:W-:-:S03]  /*0060*/  SHF.R.U32.HI R7, RZ, 0x7, R4 ;  /* 0x00000007ff077819 */ /* 0x000fc60000011604 */
[----:B------:R-:W0:Y:S04]  /*0070*/  SHFL.IDX PT, R5, R2, RZ, 0x1f ;  /* 0x00001fff02057589 */ /* 0x000e2800000e0000 */
[----:B------:R1:W2:Y:S01]  /*0080*/  SHFL.IDX PT, R10, R7, RZ, 0x1f ;  /* 0x00001fff070a7589 */ /* 0x0002a200000e0000 */
[----:B0-----:R-:W-:-:S13]  /*0090*/  ISETP.NE.OR P0, PT, R5, RZ, !P0 ;  /* 0x000000ff0500720c */ /* 0x001fda0004705670 */
[----:B-12---:R-:W-:Y:S05]  /*00a0*/  @P0 BRA `(.L_x_1) ;  /* 0x0000000000200947 */ /* 0x006fea0003800000 */
[----:B------:R-:W-:Y:S02]  /*00b0*/  ULDC.64 UR4, c[0x0][0x198] ;  /* 0x0000660000047ab9 */ /* 0x000fe40000000a00 */
[----:B------:R-:W-:Y:S02]  /*00c0*/  UIADD3 UR6, UP0, UR4, 0xf0, URZ ;  /* 0x000000f004067890 */ /* 0x000fe4000ff1e03f */
[----:B------:R-:W-:Y:S02]  /*00d0*/  UIADD3 UR4, UP1, UR4, 0x1f0, URZ ;  /* 0x000001f004047890 */ /* 0x000fe4000ff3e03f */
[----:B------:R-:W-:Y:S02]  /*00e0*/  UIADD3.X UR7, URZ, UR5, URZ, UP0, !UPT ;  /* 0x000000053f077290 */ /* 0x000fe400087fe43f */
[----:B------:R-:W-:-:S07]  /*00f0*/  UIADD3.X UR5, URZ, UR5, URZ, UP1, !UPT ;  /* 0x000000053f057290 */ /* 0x000fce0008ffe43f */
[----:B------:R0:W-:Y:S02]  /*0100*/  UTMACCTL.PF [UR6] ;  /* 0x00000000060079b9 */ /* 0x0001e40008040000 */
[----:B------:R0:W-:Y:S02]  /*0110*/  UTMACCTL.PF [UR4] ;  /* 0x00000000040079b9 */ /* 0x0001e40008040000 */
[----:B0-----:R-:W-:Y:S01]  /*0120*/  NOP ;  /* 0x0000000000007918 */ /* 0x001fe20000000000 */
.L_x_1:
[----:B------:R-:W-:Y:S05]  /*0130*/  BSYNC B0 ;  /* 0x0000000000007941 */ /* 0x000fea0003800000 */
.L_x_0:
[----:B------:R-:W0:Y:S01]  /*0140*/  SHFL.IDX PT, R8, R2, RZ, 0x1f ;  /* 0x00001fff02087589 */ /* 0x000e2200000e0000 */
[----:B------:R-:W-:-:S04]  /*0150*/  SHF.R.S32.HI R3, RZ, 0x1f, R4 ;  /* 0x0000001fff037819 */ /* 0x000fc80000011404 */
[----:B------:R-:W-:Y:S02]  /*0160*/  LEA.HI R3, R3, R4, RZ, 0x7 ;  /* 0x0000000403037211 */ /* 0x000fe400078f38ff */
[----:B0-----:R-:W-:-:S13]  /*0170*/  ISETP.NE.AND P0, PT, R8, RZ, PT ;  /* 0x000000ff0800720c */ /* 0x001fda0003f05270 */
[----:B------:R-:W-:Y:S05]  /*0180*/  @P0 BRA `(.L_x_2) ;  /* 0x0000000400240947 */ /* 0x000fea0003800000 */
[----:B------:R-:W-:Y:S01]  /*0190*/  ELECT P0, URZ, PT ;  /* 0x00000000003f782f */ /* 0x000fe20003800000 */
[----:B------:R-:W-:-:S12]  /*01a0*/  BSSY B0, `(.L_x_2) ;  /* 0x0000047000007945 */ /* 0x000fd80003800000 */
[----:B------:R-:W-:Y:S05]  /*01b0*/  @!P0 BRA `(.L_x_3) ;  /* 0x0000000400148947 */ /* 0x000fea0003800000 */
[----:B------:R-:W0:Y:S01]  /*01c0*/  S2UR UR8, SR_CgaCtaId ;  /* 0x00000000000879c3 */ /* 0x000e220000008800 */
[----:B------:R-:W-:Y:S01]  /*01d0*/  UMOV UR4, 0x400 ;  /* 0x0000040000047882 */ /* 0x000fe20000000000 */
[----:B------:R-:W-:Y:S01]  /*01e0*/  UMOV UR5, 0x1 ;  /* 0x0000000100057882 */ /* 0x000fe20000000000 */
[----:B------:R-:W-:Y:S02]  /*01f0*/  UMOV UR6, 0x5 ;  /* 0x0000000500067882 */ /* 0x000fe40000000000 */
[----:B------:R-:W-:-:S04]  /*0200*/  UIADD3 UR6, -UR6, 0x100000, URZ ;  /* 0x0010000006067890 */ /* 0x000fc8000fffe13f */
[----:B------:R-:W-:Y:S02]  /*0210*/  USHF.L.U32 UR7, UR6, 0xb, URZ ;  /* 0x0000000b06077899 */ /* 0x000fe4000800063f */
[----:B------:R-:W-:Y:S02]  /*0220*/  USHF.L.U32 UR6, UR6, 0x1, URZ ;  /* 0x0000000106067899 */ /* 0x000fe4000800063f */
[----:B0-----:R-:W-:Y:S02]  /*0230*/  ULEA UR8, UR8, UR4, 0x18 ;  /* 0x0000000408087291 */ /* 0x001fe4000f8ec03f */
[----:B------:R-:W-:-:S04]  /*0240*/  UIADD3 UR4, -UR5, 0x100000, URZ ;  /* 0x0010000005047890 */ /* 0x000fc8000fffe13f */
[----:B------:R-:W-:Y:S02]  /*0250*/  USHF.L.U32 UR5, UR4, 0xb, URZ ;  /* 0x0000000b04057899 */ /* 0x000fe4000800063f */
[----:B------:R-:W-:Y:S01]  /*0260*/  USHF.L.U32 UR4, UR4, 0x1, URZ ;  /* 0x0000000104047899 */ /* 0x000fe2000800063f */
[----:B------:R-:W0:Y:S11]  /*0270*/  FENCE.VIEW.ASYNC.S ;  /* 0x00000000000073c6 */ /* 0x000e360000000000 */
[----:B0-----:R0:W1:Y:S01]  /*0280*/  SYNCS.EXCH.64 URZ, [UR8], UR4 ;  /* 0x00000004083f75b2 */ /* 0x0010620008000100 */
[----:B------:R0:W2:Y:S01]  /*0290*/  SYNCS.EXCH.64 URZ, [UR8+0xe0], UR6 ;  /* 0x0000e006083f75b2 */ /* 0x0000a20008000100 */
[----:B------:R0:W3:Y:S01]  /*02a0*/  SYNCS.EXCH.64 URZ, [UR8+0x8], UR4 ;  /* 0x00000804083f75b2 */ /* 0x0000e20008000100 */
[----:B------:R0:W4:Y:S01]  /*02b0*/  SYNCS.EXCH.64 URZ, [UR8+0xe8], UR6 ;  /* 0x0000e806083f75b2 */ /* 0x0001220008000100 */
[----:B------:R0:W0:Y:S01]  /*02c0*/  SYNCS.EXCH.64 URZ, [UR8+0x10], UR4 ;  /* 0x00001004083f75b2 */ /* 0x0000220008000100 */
        /* <DEDUP_REMOVED lines=51> */
[----:B-1234-:R-:W-:Y:S01]  /*0600*/  NOP ;  /* 0x0000000000007918 */ /* 0x01efe20000000000 */
.L_x_3:
[----:B0-----:R-:W-:Y:S05]  /*0610*/  BSYNC B0 ;  /* 0x0000000000007941 */ /* 0x001fea0003800000 */
.L_x_2:
[----:B------:R-:W0:Y:S01]  /*0620*/  SHFL.IDX PT, R13, R2, RZ, 0x1f ;  /* 0x00001fff020d7589 */ /* 0x000e2200000e0000 */
[----:B------:R-:W1:Y:S01]  /*0630*/  S2UR UR12, SR_CTAID.X ;  /* 0x00000000000c79c3 */ /* 0x000e620000002500 */
[----:B------:R-:W-:Y:S02]  /*0640*/  LOP3.LUT R3, R3, 0xffffff80, RZ, 0xc0, !PT ;  /* 0xffffff8003037812 */ /* 0x000fe400078ec0ff */
[----:B------:R-:W-:Y:S01]  /*0650*/  ELECT P0, URZ, PT ;  /* 0x00000000003f782f */ /* 0x000fe20003800000 */
[----:B------:R2:W3:Y:S01]  /*0660*/  SHFL.IDX PT, R12, R2, RZ, 0x1f ;  /* 0x00001fff020c7589 */ /* 0x0004e200000e0000 */
[----:B------:R-:W-:Y:S01]  /*0670*/  ELECT P1, URZ, PT ;  /* 0x00000000003f782f */ /* 0x000fe20003820000 */
[----:B------:R-:W-:Y:S01]  /*0680*/  NOP ;  /* 0x0000000000007918 */ /* 0x000fe20000000000 */
[----:B------:R-:W-:Y:S01]  /*0690*/  IMAD.IADD R3, R4, 0x1, -R3 ;  /* 0x0000000104037824 */ /* 0x000fe200078e0a03 */
[----:B------:R-:W4:Y:S01]  /*06a0*/  S2R R6, SR_CTAID.Y ;  /* 0x0000000000067919 */ /* 0x000f220000002600 */
[----:B------:R-:W-:Y:S01]  /*06b0*/  ULDC UR4, c[0x0][0x150] ;  /* 0x0000540000047ab9 */ /* 0x000fe20000000800 */
[----:B------:R-:W5:Y:S01]  /*06c0*/  LDC R14, c[0x0][0x144] ;  /* 0x00005100ff0e7b82 */ /* 0x000f620000000800 */
[----:B------:R-:W-:Y:S01]  /*06d0*/  UMOV UR11, 0x80 ;  /* 0x00000080000b7882 */ /* 0x000fe20000000000 */
[----:B------:R-:W-:Y:S01]  /*06e0*/  SHF.R.S32.HI R0, RZ, 0x1f, R3 ;  /* 0x0000001fff007819 */ /* 0x000fe20000011403 */
[----:B------:R-:W-:Y:S01]  /*06f0*/  NOP ;  /* 0x0000000000007918 */ /* 0x000fe20000000000 */
[C---:B------:R-:W-:Y:S01]  /*0700*/  VIADD R35, R10.reuse, 0xffffffff ;  /* 0xffffffff0a237836 */ /* 0x040fe20000000000 */
[----:B------:R-:W-:Y:S01]  /*0710*/  ISETP.NE.AND P4, PT, R10, RZ, PT ;  /* 0x000000ff0a00720c */ /* 0x000fe20003f85270 */
[----:B------:R-:W-:Y:S01]  /*0720*/  IMAD.MOV.U32 R57, RZ, RZ, 0x1 ;  /* 0x00000001ff397424 */ /* 0x000fe200078e00ff */
[----:B------:R-:W-:Y:S01]  /*0730*/  LEA.HI R9, R0, R3, RZ, 0x3 ;  /* 0x0000000300097211 */ /* 0x000fe200078f18ff */
[----:B------:R-:W5:Y:S01]  /*0740*/  LDC R15, c[0x0][0x140] ;  /* 0x00005000ff0f7b82 */ /* 0x000f620000000800 */
[----:B------:R-:W-:-:S02]  /*0750*/  ISETP.GE.U32.AND P6, PT, R35, 0x2, PT ;  /* 0x000000022300780c */ /* 0x000fc40003fc6070 */
[--C-:B------:R-:W-:Y:S02]  /*0760*/  SHF.R.S32.HI R11, RZ, 0x3, R9.reuse ;  /* 0x00000003ff0b7819 */ /* 0x100fe40000011409 */
[----:B--2---:R-:W-:Y:S02]  /*0770*/  SHF.R.S32.HI R2, RZ, 0x1f, R9 ;  /* 0x0000001fff027819 */ /* 0x004fe40000011409 */
[----:B------:R-:W-:Y:S01]  /*0780*/  SHF.R.S32.HI R9, RZ, 0x1f, R8 ;  /* 0x0000001fff097819 */ /* 0x000fe20000011408 */
[----:B------:R-:W2:Y:S01]  /*0790*/  LDC R25, c[0x0][0x148] ;  /* 0x00005200ff197b82 */ /* 0x000ea20000000800 */
[----:B0-----:R-:W-:Y:S02]  /*07a0*/  ISETP.NE.OR P0, PT, R13, RZ, !P0 ;  /* 0x000000ff0d00720c */ /* 0x001fe40004705670 */
[----:B-1----:R-:W-:Y:S02]  /*07b0*/  I2FP.F32.U32 R13, UR12 ;  /* 0x0000000c000d7c45 */ /* 0x002fe40008201000 */
[----:B------:R-:W-:-:S02]  /*07c0*/  LEA.HI R2, R2, R11, RZ, 0x2 ;  /* 0x0000000b02027211 */ /* 0x000fc400078f10ff */
[----:B------:R-:W-:Y:S01]  /*07d0*/  LEA.HI R9, R9, R8, RZ, 0x2 ;  /* 0x0000000809097211 */ /* 0x000fe200078f10ff */
[----:B------:R-:W-:Y:S01]  /*07e0*/  FMUL R13, R13, UR4 ;  /* 0x000000040d0d7c20 */ /* 0x000fe20008400000 */
[----:B---3--:R-:W-:Y:S01]  /*07f0*/  ISETP.NE.OR P1, PT, R12, RZ, !P1 ;  /* 0x000000ff0c00720c */ /* 0x008fe20004f25670 */
[----:B------:R-:W-:Y:S01]  /*0800*/  ULDC UR4, c[0x0][0x154] ;  /* 0x0000550000047ab9 */ /* 0x000fe20000000800 */
[----:B------:R-:W-:Y:S02]  /*0810*/  LOP3.LUT R12, R2, 0xfffffffc, RZ, 0xc0, !PT ;  /* 0xfffffffc020c7812 */ /* 0x000fe400078ec0ff */
[----:B------:R-:W-:Y:S01]  /*0820*/  LOP3.LUT R9, R9, 0x3ffffffc, RZ, 0xc0, !PT ;  /* 0x3ffffffc09097812 */ /* 0x000fe200078ec0ff */
[----:B------:R-:W0:Y:S01]  /*0830*/  F2I.U32.TRUNC.NTZ R13, R13 ;  /* 0x0000000d000d7305 */ /* 0x000e22000020f000 */
[----:B------:R-:W-:Y:S01]  /*0840*/  SHF.R.S32.HI R2, RZ, 0x1f, R5 ;  /* 0x0000001fff027819 */ /* 0x000fe20000011405 */
[----:B------:R-:W-:Y:S01]  /*0850*/  IMAD.IADD R12, R11, 0x1, -R12 ;  /* 0x000000010b0c7824 */ /* 0x000fe200078e0a0c */
[----:B------:R-:W-:Y:S01]  /*0860*/  VOTEU.ALL UP1, P0 ;  /* 0x00000000003f7886 */ /* 0x000fe20000020000 */
[----:B------:R-:W-:Y:S01]  /*0870*/  IMAD.IADD R9, R8, 0x1, -R9 ;  /* 0x0000000108097824 */ /* 0x000fe200078e0a09 */
[----:B------:R-:W-:Y:S01]  /*0880*/  LEA.HI R2, R2, R5, RZ, 0x2 ;  /* 0x0000000502027211 */ /* 0x000fe200078f10ff */
[----:B------:R-:W-:Y:S01]  /*0890*/  VOTEU.ALL UP0, P0 ;  /* 0x00000000003f7886 */ /* 0x000fe20000000000 */
[----:B----4-:R-:W-:Y:S01]  /*08a0*/  I2FP.F32.U32 R8, R6 ;  /* 0x0000000600087245 */ /* 0x010fe20000201000 */
[----:B------:R-:W-:Y:S01]  /*08b0*/  IMAD R9, R9, 0x4, R12 ;  /* 0x0000000409097824 */ /* 0x000fe200078e020c */
[----:B------:R-:W-:Y:S01]  /*08c0*/  LOP3.LUT R2, R2, 0xfffffffc, RZ, 0xc0, !PT ;  /* 0xfffffffc02027812 */ /* 0x000fe200078ec0ff */
[----:B------:R-:W-:Y:S01]  /*08d0*/  VOTEU.ALL UP2, P1 ;  /* 0x00000000003f7886 */ /* 0x000fe20000840000 */
[----:B------:R-:W1:Y:S01]  /*08e0*/  @!UP1 S2UR UR7, SR_CgaCtaId ;  /* 0x00000000000799c3 */ /* 0x000e620000008800 */
[----:B------:R-:W-:Y:S01]  /*08f0*/  FMUL R8, R8, UR4 ;  /* 0x0000000408087c20 */ /* 0x000fe20008400000 */
[----:B------:R-:W-:Y:S01]  /*0900*/  IMAD.SHL.U32 R56, R9, 0x4, RZ ;  /* 0x0000000409387824 */ /* 0x000fe200078e00ff */
[----:B------:R-:W-:Y:S01]  /*0910*/  UMOV UR4, 0x20 ;  /* 0x0000002000047882 */ /* 0x000fe20000000000 */
[----:B------:R-:W-:Y:S01]  /*0920*/  IMAD.IADD R5, R5, 0x1, -R2 ;  /* 0x0000000105057824 */ /* 0x000fe200078e0a02 */
[----:B------:R-:W-:Y:S01]  /*0930*/  LEA.HI R2, R9, R9, RZ, 0x1 ;  /* 0x0000000909027211 */ /* 0x000fe200078f08ff */
[----:B0-----:R-:W-:Y:S01]  /*0940*/  IMAD.MOV R13, RZ, RZ, -R13 ;  /* 0x000000ffff0d7224 */ /* 0x001fe200078e0a0d */
[----:B------:R-:W0:Y:S01]  /*0950*/  F2I.U32.TRUNC.NTZ R8, R8 ;  /* 0x0000000800087305 */ /* 0x000e22000020f000 */
[----:B------:R-:W3:Y:S01]  /*0960*/  @!UP2 S2UR UR10, SR_CgaCtaId ;  /* 0x00000000000aa9c3 */ /* 0x000ee20000008800 */
[----:B------:R-:W-:Y:S01]  /*0970*/  LOP3.LUT R2, R2, 0xfffffffe, RZ, 0xc0, !PT ;  /* 0xfffffffe02027812 */ /* 0x000fe200078ec0ff */
[----:B-----5:R-:W-:Y:S01]  /*0980*/  IMAD R21, R14, R13, UR12 ;  /* 0x0000000c0e157e24 */ /* 0x020fe2000f8e020d */
[----:B------:R-:W-:Y:S01]  /*0990*/  @!UP1 UMOV UR6, 0x400 ;  /* 0x0000040000069882 */ /* 0x000fe20000000000 */
[----:B------:R-:W-:-:S04]  /*09a0*/  @!UP1 UIADD3 UR4, -UR4, 0x100000, URZ ;  /* 0x0010000004049890 */ /* 0x000fc8000fffe13f */
[----:B------:R-:W-:Y:S02]  /*09b0*/  @!UP1 USHF.L.U32 UR5, UR4, 0xb, URZ ;  /* 0x0000000b04059899 */ /* 0x000fe4000800063f */
[----:B------:R-:W-:Y:S01]  /*09c0*/  @!UP1 USHF.L.U32 UR4, UR4, 0x1, URZ ;  /* 0x0000000104049899 */ /* 0x000fe2000800063f */
[C---:B------:R-:W-:Y:S01]  /*09d0*/  LOP3.LUT R56, R9.reuse, 0xc, R56, 0x78, !PT ;  /* 0x0000000c09387812 */ /* 0x040fe200078e7838 */
[----:B------:R-:W-:Y:S01]  /*09e0*/  IMAD.IADD R2, R9, 0x1, -R2 ;  /* 0x0000000109027824 */ /* 0x000fe200078e0a02 */
[----:B------:R-:W-:Y:S01]  /*09f0*/  @!UP2 UMOV UR9, 0x400 ;  /* 0x000004000009a882 */ /* 0x000fe20000000000 */
[----:B------:R-:W-:Y:S01]  /*0a00*/  VOTEU.ALL UP3, P1 ;  /* 0x00000000003f7886 */ /* 0x000fe20000860000 */
[----:B------:R-:W-:Y:S01]  /*0a10*/  VOTEU.ALL UP4, P1 ;  /* 0x00000000003f7886 */ /* 0x000fe20000880000 */
[----:B------:R-:W-:Y:S01]  /*0a20*/  VOTEU.ALL UP5, P1 ;  /* 0x00000000003f7886 */ /* 0x000fe200008a0000 */
[----:B------:R-:W-:Y:S01]  /*0a30*/  ISETP.NE.AND P3, PT, R2, R21, PT ;  /* 0x000000150200720c */ /* 0x000fe20003f65270 */
[----:B------:R4:W4:Y:S01]  /*0a40*/  SHFL.IDX PT, R14, R7, RZ, 0x1f ;  /* 0x00001fff070e7589 */ /* 0x00092200000e0000 */
[----:B------:R-:W-:Y:S01]  /*0a50*/  ISETP.EQ.U32.AND P2, PT, R15, 0x1, PT ;  /* 0x000000010f00780c */ /* 0x000fe20003f42070 */
[----:B0-----:R-:W-:Y:S01]  /*0a60*/  IMAD.MOV R20, RZ, RZ, -R8 ;  /* 0x000000ffff147224 */ /* 0x001fe200078e0a08 */
[----:B-1----:R-:W-:-:S02]  /*0a70*/  @!UP1 ULEA UR8, UR7, UR6, 0x18 ;  /* 0x0000000607089291 */ /* 0x002fc4000f8ec03f */
[----:B------:R-:W-:-:S04]  /*0a80*/  @!UP2 UIADD3 UR6, -UR11, 0x100000, URZ ;  /* 0x001000000b06a890 */ /* 0x000fc8000fffe13f */
[----:B------:R-:W-:Y:S02]  /*0a90*/  @!UP2 USHF.L.U32 UR7, UR6, 0xb, URZ ;  /* 0x0000000b0607a899 */ /* 0x000fe4000800063f */
[----:B------:R-:W-:Y:S01]  /*0aa0*/  @!UP2 USHF.L.U32 UR6, UR6, 0x1, URZ ;  /* 0x000000010606a899 */ /* 0x000fe2000800063f */
[----:B--2---:R-:W-:Y:S01]  /*0ab0*/  IMAD R9, R25, R20, R6 ;  /* 0x0000001419097224 */ /* 0x004fe200078e0206 */
[----:B------:R-:W-:Y:S01]  /*0ac0*/  VOTEU.ALL UP1, P0 ;  /* 0x00000000003f7886 */ /* 0x000fe20000020000 */
[----:B------:R-:W-:Y:S01]  /*0ad0*/  LOP3.LUT P0, RZ, R3, 0x7, RZ, 0xc0, !PT ;  /* 0x0000000703ff7812 */ /* 0x000fe2000780c0ff */
[----:B---3--:R-:W-:Y:S01]  /*0ae0*/  @!UP2 ULEA UR9, UR10, UR9, 0x18 ;  /* 0x000000090a09a291 */ /* 0x008fe2000f8ec03f */
[----:B------:R-:W-:Y:S01]  /*0af0*/  @P3 LEA.HI R2, R56, R56, RZ, 0x1 ;  /* 0x0000003838023211 */ /* 0x000fe200078f08ff */
[----:B------:R-:W-:Y:S01]  /*0b00*/  VOTEU.ALL UP2, P1 ;  /* 0x00000000003f7886 */ /* 0x000fe20000840000 */
[----:B------:R-:W-:Y:S01]  /*0b10*/  ISETP.NE.AND P1, PT, R5, 0x3, PT ;  /* 0x000000030500780c */ /* 0x000fe20003f25270 */
[----:B------:R-:W0:Y:S02]  /*0b20*/  FENCE.VIEW.ASYNC.S ;  /* 0x00000000000073c6 */ /* 0x000e240000000000 */
[----:B0-----:R0:W1:Y:S01]  /*0b30*/  @!UP0 SYNCS.EXCH.64 URZ, [UR8+0x1f0], UR4 ;  /* 0x0001f004083f85b2 */ /* 0x0010620008000100 */
[----:B------:R-:W-:-:S02]  /*0b40*/  @P3 SHF.R.S32.HI R2, RZ, 0x1, R2 ;  /* 0x00000001ff023819 */ /* 0x000fc40000011402 */
[----:B------:R-:W-:Y:S02]  /*0b50*/  ISETP.EQ.OR P1, PT, R5, RZ, !P1 ;  /* 0x000000ff0500720c */ /* 0x000fe40004f22670 */
[----:B------:R-:W-:Y:S02]  /*0b60*/  @P3 ISETP.NE.AND P5, PT, R2, R9, PT ;  /* 0x000000090200320c */ /* 0x000fe40003fa5270 */
[----:B------:R-:W-:Y:S02]  /*0b70*/  ISETP.LT.U32.AND P0, PT, R56, 0x8, !P0 ;  /* 0x000000083800780c */ /* 0x000fe40004701070 */
[----:B------:R-:W-:Y:S02]  /*0b80*/  ISETP.EQ.AND P1, PT, R10, RZ, P1 ;  /* 0x000000ff0a00720c */ /* 0x000fe40000f22270 */
[----:B------:R-:W-:Y:S02]  /*0b90*/  SEL R2, RZ, 0x1, !P0 ;  /* 0x00000001ff027807 */ /* 0x000fe40004000000 */
[----:B------:R-:W-:-:S02]  /*0ba0*/  @P3 SEL R57, RZ, 0x1, P5 ;  /* 0x00000001ff393807 */ /* 0x000fc40002800000 */
[----:B------:R-:W-:Y:S01]  /*0bb0*/  SEL R16, RZ, 0x1, !P1 ;  /* 0x00000001ff107807 */ /* 0x000fe20004800000 */
[----:B------:R0:W2:Y:S01]  /*0bc0*/  @!UP1 SYNCS.EXCH.64 URZ, [UR8+0x1f8], UR4 ;  /* 0x0001f804083f95b2 */ /* 0x0000a20008000100 */
[----:B------:R-:W-:Y:S01]  /*0bd0*/  NOP ;  /* 0x0000000000007918 */ /* 0x000fe20000000000 */
[----:B------:R-:W-:Y:S02]  /*0be0*/  LOP3.LUT R57, R57, R2, RZ, 0xc0, !PT ;  /* 0x0000000239397212 */ /* 0x000fe400078ec0ff */
[----:B------:R-:W-:Y:S01]  /*0bf0*/  SEL R16, R16, 0x2, P6 ;  /* 0x0000000210107807 */ /* 0x000fe20003000000 */
[----:B------:R0:W3:Y:S01]  /*0c00*/  @!UP2 SYNCS.EXCH.64 URZ, [UR9+0x1d0], UR6 ;  /* 0x0001d006093fa5b2 */ /* 0x0000e20008000100 */
[----:B------:R0:W0:Y:S01]  /*0c10*/  @!UP3 SYNCS.EXCH.64 URZ, [UR9+0x1d8], UR6 ;  /* 0x0001d806093fb5b2 */ /* 0x0000220008000100 */
[----:B------:R0:W0:Y:S01]  /*0c20*/  @!UP4 SYNCS.EXCH.64 URZ, [UR9+0x1e0], UR6 ;  /* 0x0001e006093fc5b2 */ /* 0x0000220008000100 */
[----:B------:R0:W0:Y:S01]  /*0c30*/  @!UP5 SYNCS.EXCH.64 URZ, [UR9+0x1e8], UR6 ;  /* 0x0001e806093fd5b2 */ /* 0x0000220008000100 */
[----:B------:R-:W-:Y:S01]  /*0c40*/  NOP ;  /* 0x0000000000007918 */ /* 0x000fe20000000000 */
[----:B-1--4-:R-:W-:Y:S05]  /*0c50*/  @!P2 BRA `(.L_x_4) ;  /* 0x000000000008a947 */ /* 0x012fea0003800000 */
[----:B0-23--:R-:W-:Y:S01]  /*0c60*/  UCGABAR_ARV ;  /* 0x00000000000079c7 */ /* 0x00dfe20008000000 */
[----:B------:R-:W-:Y:S05]  /*0c70*/  BRA `(.L_x_5) ;  /* 0x0000000000047947 */ /* 0x000fea0003800000 */
.L_x_4:
[----:B0-23--:R-:W-:Y:S01]  /*0c80*/  NOP ;  /* 0x0000000000007918 */ /* 0x00dfe20000000000 */
.L_x_5:
[----:B------:R-:W-:Y:S01]  /*0c90*/  ULDC.64 UR4, c[0x0][0x598] ;  /* 0x0001660000047ab9 */ /* 0x000fe20000000a00 */
[----:B------:R-:W-:Y:S01]  /*0ca0*/  ULDC.64 UR36, c[0x0][0x208] ;  /* 0x0000820000247ab9 */ /* 0x000fe20000000a00 */
[----:B------:R-:W-:-:S04]  /*0cb0*/  ISETP.NE.U32.AND P0, PT, RZ, UR4, PT ;  /* 0x00000004ff007c0c */ /* 0x000fc8000bf05070 */
[----:B------:R-:W-:-:S13]  /*0cc0*/  ISETP.NE.AND.EX P0, PT, RZ, UR5, PT, P0 ;  /* 0x00000005ff007c0c */ /* 0x000fda000bf05300 */
[----:B------:R-:W-:Y:S05]  /*0cd0*/  @!P0 BRA `(.L_x_6) ;  /* 0x00000000001c8947 */ /* 0x000fea0003800000 */
[----:B------:R-:W0:Y:S02]  /*0ce0*/  LDC.64 R8, c[0x0][0x598] ;  /* 0x00016600ff087b82 */ /* 0x000e240000000a00 */
[----:B0-----:R-:W2:Y:S02]  /*0cf0*/  LDG.E.64 R8, desc[UR36][R8.64] ;  /* 0x0000002408087981 */ /* 0x001ea4000c1e1b00 */
[----:B--2---:R-:W-:-:S04]  /*0d00*/  ISETP.NE.U32.AND P0, PT, R8, RZ, PT ;  /* 0x000000ff0800720c */ /* 0x004fc80003f05070 */
[----:B------:R-:W-:-:S13]  /*0d10*/  ISETP.NE.AND.EX P0, PT, R9, RZ, PT, P0 ;  /* 0x000000ff0900720c */ /* 0x000fda0003f05300 */
[----:B------:R-:W-:Y:S05]  /*0d20*/  @!P0 BRA `(.L_x_6) ;  /* 0x0000000000088947 */ /* 0x000fea0003800000 */
[----:B------:R0:W5:Y:S01]  /*0d30*/  LD.E R58, desc[UR36][R8.64] ;  /* 0x00000024083a7980 */ /* 0x000162000c101900 */
[----:B------:R-:W-:Y:S05]  /*0d40*/  BRA `(.L_x_7) ;  /* 0x0000000000247947 */ /* 0x000fea0003800000 */
.L_x_6:
[----:B------:R-:W-:Y:S02]  /*0d50*/  ULDC.64 UR4, c[0x0][0x588] ;  /* 0x0001620000047ab9 */ /* 0x000fe40000000a00 */
[----:B------:R-:W-:-:S04]  /*0d60*/  ISETP.NE.U32.AND P0, PT, RZ, UR4, PT ;  /* 0x00000004ff007c0c */ /* 0x000fc8000bf05070 */
[----:B------:R-:W-:-:S13]  /*0d70*/  ISETP.NE.AND.EX P0, PT, RZ, UR5, PT, P0 ;  /* 0x00000005ff007c0c */ /* 0x000fda000bf05300 */
[----:B------:R-:W-:Y:S05]  /*0d80*/  @!P0 BRA `(.L_x_8) ;  /* 0x00000000000c8947 */ /* 0x000fea0003800000 */
[----:B------:R-:W0:Y:S02]  /*0d90*/  LDC.64 R58, c[0x0][0x588] ;  /* 0x00016200ff3a7b82 */ /* 0x000e240000000a00 */
[----:B0-----:R1:W5:Y:S01]  /*0da0*/  LDG.E R58, desc[UR36][R58.64] ;  /* 0x000000243a3a7981 */ /* 0x001362000c1e1900 */
[----:B------:R-:W-:Y:S05]  /*0db0*/  BRA `(.L_x_7) ;  /* 0x0000000000087947 */ /* 0x000fea0003800000 */
.L_x_8:
[----:B------:R-:W-:Y:S02]  /*0dc0*/  ULDC UR4, c[0x0][0x580] ;  /* 0x0001600000047ab9 */ /* 0x000fe40000000800 */
[----:B------:R-:W-:-:S07]  /*0dd0*/  IMAD.U32 R58, RZ, RZ, UR4 ;  /* 0x00000004ff3a7e24 */ /* 0x000fce000f8e00ff */
.L_x_7:
[----:B------:R-:W-:Y:S02]  /*0de0*/  ULDC.64 UR4, c[0x0][0x5a0] ;  /* 0x0001680000047ab9 */ /* 0x000fe40000000a00 */
[----:B------:R-:W-:-:S04]  /*0df0*/  ISETP.NE.U32.AND P0, PT, RZ, UR4, PT ;  /* 0x00000004ff007c0c */ /* 0x000fc8000bf05070 */
[----:B------:R-:W-:-:S13]  /*0e00*/  ISETP.NE.AND.EX P0, PT, RZ, UR5, PT, P0 ;  /* 0x00000005ff007c0c */ /* 0x000fda000bf05300 */
[----:B------:R-:W-:Y:S05]  /*0e10*/  @!P0 BRA `(.L_x_9) ;  /* 0x00000000001c8947 */ /* 0x000fea0003800000 */
[----:B0-----:R-:W0:Y:S02]  /*0e20*/  LDC.64 R8, c[0x0][0x5a0] ;  /* 0x00016800ff087b82 */ /* 0x001e240000000a00 */
[----:B0-----:R-:W2:Y:S02]  /*0e30*/  LDG.E.64 R8, desc[UR36][R8.64] ;  /* 0x0000002408087981 */ /* 0x001ea4000c1e1b00 */
[----:B--2---:R-:W-:-:S04]  /*0e40*/  ISETP.NE.U32.AND P0, PT, R8, RZ, PT ;  /* 0x000000ff0800720c */ /* 0x004fc80003f05070 */
[----:B------:R-:W-:-:S13]  /*0e50*/  ISETP.NE.AND.EX P0, PT, R9, RZ, PT, P0 ;  /* 0x000000ff0900720c */ /* 0x000fda0003f05300 */
[----:B------:R-:W-:Y:S05]  /*0e60*/  @!P0 BRA `(.L_x_9) ;  /* 0x0000000000088947 */ /* 0x000fea0003800000 */
[----:B-1----:R0:W5:Y:S01]  /*0e70*/  LD.E R59, desc[UR36][R8.64] ;  /* 0x00000024083b7980 */ /* 0x002162000c101900 */
[----:B------:R-:W-:Y:S05]  /*0e80*/  BRA `(.L_x_10) ;  /* 0x0000000000247947 */ /* 0x000fea0003800000 */
.L_x_9:
[----:B------:R-:W-:Y:S02]  /*0e90*/  ULDC.64 UR4, c[0x0][0x590] ;  /* 0x0001640000047ab9 */ /* 0x000fe40000000a00 */
[----:B------:R-:W-:-:S04]  /*0ea0*/  ISETP.NE.U32.AND P0, PT, RZ, UR4, PT ;  /* 0x00000004ff007c0c */ /* 0x000fc8000bf05070 */
[----:B------:R-:W-:-:S13]  /*0eb0*/  ISETP.NE.AND.EX P0, PT, RZ, UR5, PT, P0 ;  /* 0x00000005ff007c0c */ /* 0x000fda000bf05300 */
[----:B------:R-:W-:Y:S05]  /*0ec0*/  @!P0 BRA `(.L_x_11) ;  /* 0x00000000000c8947 */ /* 0x000fea0003800000 */
[----:B0-----:R-:W1:Y:S02]  /*0ed0*/  LDC.64 R8, c[0x0][0x590] ;  /* 0x00016400ff087b82 */ /* 0x001e640000000a00 */
[----:B-1----:R1:W5:Y:S01]  /*0ee0*/  LDG.E R59, desc[UR36][R8.64] ;  /* 0x00000024083b7981 */ /* 0x002362000c1e1900 */
[----:B------:R-:W-:Y:S05]  /*0ef0*/  BRA `(.L_x_10) ;  /* 0x0000000000087947 */ /* 0x000fea0003800000 */
.L_x_11:
[----:B------:R-:W-:Y:S02]  /*0f00*/  ULDC UR4, c[0x0][0x584] ;  /* 0x0001610000047ab9 */ /* 0x000fe40000000800 */
[----:B-1----:R-:W-:-:S07]  /*0f10*/  IMAD.U32 R59, RZ, RZ, UR4 ;  /* 0x00000004ff3b7e24 */ /* 0x002fce000f8e00ff */
.L_x_10:
[----:B------:R-:W2:Y:S01]  /*0f20*/  LDC R2, c[0x0][0x65c] ;  /* 0x00019700ff027b82 */ /* 0x000ea20000000800 */
[----:B------:R-:W-:Y:S01]  /*0f30*/  ULDC UR6, c[0x0][0x28c] ;  /* 0x0000a30000067ab9 */ /* 0x000fe20000000800 */
[----:B------:R-:W-:Y:S01]  /*0f40*/  ISETP.NE.AND P0, PT, R10, 0x2, PT ;  /* 0x000000020a00780c */ /* 0x000fe20003f05270 */
[----:B------:R-:W-:Y:S01]  /*0f50*/  UIADD3 UR6, UR6, 0x1f, URZ ;  /* 0x0000001f06067890 */ /* 0x000fe2000fffe03f */
[----:B01----:R-:W-:Y:S01]  /*0f60*/  IMAD.U32 R8, RZ, RZ, UR12 ;  /* 0x0000000cff087e24 */ /* 0x003fe2000f8e00ff */
[----:B------:R-:W-:Y:S01]  /*0f70*/  UMOV UR39, URZ ;  /* 0x0000003f00277c82 */ /* 0x000fe20008000000 */
[----:B------:R-:W-:Y:S01]  /*0f80*/  IMAD.MOV.U32 R9, RZ, RZ, RZ ;  /* 0x000000ffff097224 */ /* 0x000fe200078e00ff */
[----:B------:R-:W-:Y:S01]  /*0f90*/  USHF.R.S32.HI UR7, URZ, 0x1f, UR6 ;  /* 0x0000001f3f077899 */ /* 0x000fe20008011406 */
[----:B------:R-:W-:Y:S01]  /*0fa0*/  UMOV UR38, URZ ;  /* 0x0000003f00267c82 */ /* 0x000fe20008000000 */
[----:B------:R-:W-:Y:S02]  /*0fb0*/  ULDC.64 UR8, c[0x0][0x650] ;  /* 0x0001940000087ab9 */ /* 0x000fe40000000a00 */
[----:B------:R-:W-:-:S04]  /*0fc0*/  ULEA.HI UR7, UR7, UR6, URZ, 0x5 ;  /* 0x0000000607077291 */ /* 0x000fc8000f8f283f */
[----:B------:R-:W-:Y:S01]  /*0fd0*/  USHF.R.S32.HI UR40, URZ, 0x5, UR7 ;  /* 0x000000053f287899 */ /* 0x000fe20008011407 */
[----:B--2---:R-:W-:-:S13]  /*0fe0*/  ISETP.NE.AND P1, PT, R2, 0x1, PT ;  /* 0x000000010200780c */ /* 0x004fda0003f25270 */
[----:B------:R-:W0:Y:S01]  /*0ff0*/  @P1 LDC R19, c[0x0][0x10] ;  /* 0x00000400ff131b82 */ /* 0x000e220000000800 */
[----:B------:R-:W-:Y:S02]  /*1000*/  @P1 IMAD.MOV.U32 R7, RZ, RZ, RZ ;  /* 0x000000ffff071224 */ /* 0x000fe400078e00ff */
[----:B------:R-:W-:-:S05]  /*1010*/  @P1 IMAD.MOV.U32 R17, RZ, RZ, RZ ;  /* 0x000000ffff111224 */ /* 0x000fca00078e00ff */
[----:B------:R-:W1:Y:S01]  /*1020*/  @!P1 LDC R11, c[0x0][0xc] ;  /* 0x00000300ff0b9b82 */ /* 0x000e620000000800 */
[----:B------:R-:W-:Y:S01]  /*1030*/  ULDC UR4, c[0x0][0xc] ;  /* 0x0000030000047ab9 */ /* 0x000fe20000000800 */
[----:B------:R-:W-:Y:S02]  /*1040*/  ULDC UR5, c[0x0][0x10] ;  /* 0x0000040000057ab9 */ /* 0x000fe40000000800 */
[----:B------:R-:W-:-:S04]  /*1050*/  UIMAD.WIDE.U32 UR4, UR4, UR5, URZ ;  /* 0x00000005040472a5 */ /* 0x000fc8000f8e003f */
[----:B------:R-:W2:Y:S01]  /*1060*/  LDC R2, c[0x0][0x14] ;  /* 0x00000500ff027b82 */ /* 0x000ea20000000800 */
[----:B0-----:R-:W-:-:S04]  /*1070*/  @P1 IMAD.WIDE.U32 R18, R19, UR12, R6 ;  /* 0x0000000c13121c25 */ /* 0x001fc8000f8e0006 */
[----:B------:R-:W-:Y:S02]  /*1080*/  @P1 IMAD.IADD R17, R19, 0x1, R17 ;  /* 0x0000000113111824 */ /* 0x000fe400078e0211 */
[----:B-1----:R-:W-:-:S04]  /*1090*/  @!P1 IMAD.WIDE.U32 R8, R6, R11, R8 ;  /* 0x0000000b06089225 */ /* 0x002fc800078e0008 */
[----:B------:R-:W-:Y:S02]  /*10a0*/  @!P1 IMAD.MOV.U32 R18, RZ, RZ, R8 ;  /* 0x000000ffff129224 */ /* 0x000fe400078e0008 */
[----:B------:R-:W-:Y:S02]  /*10b0*/  @!P1 IMAD.MOV.U32 R17, RZ, RZ, R9 ;  /* 0x000000ffff119224 */ /* 0x000fe400078e0009 */
[----:B--2---:R-:W-:-:S04]  /*10c0*/  IMAD.WIDE.U32 R12, R2, UR4, RZ ;  /* 0x00000004020c7c25 */ /* 0x004fc8000f8e00ff */
[----:B------:R-:W-:Y:S01]  /*10d0*/  IMAD R23, R2, UR5, RZ ;  /* 0x0000000502177c24 */ /* 0x000fe2000f8e02ff */
[----:B------:R0:W-:Y:S03]  /*10e0*/  STL.64 [R1], R12 ;  /* 0x0000000c01007387 */ /* 0x0001e60000100a00 */
[----:B------:R-:W-:Y:S01]  /*10f0*/  IMAD.IADD R23, R13, 0x1, R23 ;  /* 0x000000010d177824 */ /* 0x000fe200078e0217 */
[----:B------:R-:W-:Y:S06]  /*1100*/  @P0 BRA `(.L_x_12) ;  /* 0x0000000000200947 */ /* 0x000fec0003800000 */
[----:B------:R-:W-:Y:S01]  /*1110*/  UISETP.GE.U32.AND UP0, UPT, UR40, 0x1c, UPT ;  /* 0x0000001c2800788c */ /* 0x000fe2000bf06070 */
[----:B------:R-:W-:Y:S01]  /*1120*/  IADD3 R18, P0, R18, R12, RZ ;  /* 0x0000000c12127210 */ /* 0x000fe20007f1e0ff */
[----:B------:R-:W-:Y:S01]  /*1130*/  USHF.R.U32.HI UR4, URZ, 0x2, UR40 ;  /* 0x000000023f047899 */ /* 0x000fe20008011628 */
[----:B------:R-:W-:-:S03]  /*1140*/  UMOV UR38, URZ ;  /* 0x0000003f00267c82 */ /* 0x000fc60008000000 */
[----:B------:R-:W-:Y:S01]  /*1150*/  UIMAD.WIDE.U32 UR4, UR4, 0x24924925, URZ ;  /* 0x24924925040478a5 */ /* 0x000fe2000f8e003f */
[----:B------:R-:W-:-:S03]  /*1160*/  IMAD.X R17, R23, 0x1, R17, P0 ;  /* 0x0000000117117824 */ /* 0x000fc600000e0611 */
[----:B------:R-:W-:Y:S02]  /*1170*/  UIMAD UR39, UR5, -0x1c, UR40 ;  /* 0xffffffe4052778a4 */ /* 0x000fe4000f8e0228 */
[----:B------:R-:W-:-:S12]  /*1180*/  @UP0 ULOP3.LUT UR38, UR5, 0x1, URZ, 0xc0, !UPT ;  /* 0x0000000105260892 */ /* 0x000fd8000f8ec03f */
.L_x_12:
[----:B------:R-:W-:Y:S01]  /*1190*/  ISETP.GE.U32.AND P0, PT, R18, UR8, PT ;  /* 0x0000000812007c0c */ /* 0x000fe2000bf06070 */
[----:B------:R-:W-:Y:S01]  /*11a0*/  IMAD.MOV.U32 R19, RZ, RZ, -0x1 ;  /* 0xffffffffff137424 */ /* 0x000fe200078e00ff */
[----:B------:R-:W-:Y:S01]  /*11b0*/  PRMT R8, RZ, 0x7610, R8 ;  /* 0x00007610ff087816 */ /* 0x000fe20000000008 */
[----:B------:R-:W-:Y:S01]  /*11c0*/  IMAD.MOV.U32 R22, RZ, RZ, -0x1 ;  /* 0xffffffffff167424 */ /* 0x000fe200078e00ff */
[----:B------:R-:W-:Y:S01]  /*11d0*/  ISETP.GE.U32.AND.EX P0, PT, R17, UR9, PT, P0 ;  /* 0x0000000911007c0c */ /* 0x000fe2000bf06100 */
[----:B------:R-:W-:-:S12]  /*11e0*/  IMAD.MOV.U32 R2, RZ, RZ, -0x1 ;  /* 0xffffffffff027424 */ /* 0x000fd800078e00ff */
[----:B------:R-:W-:Y:S05]  /*11f0*/  @P0 BRA `(.L_x_13) ;  /* 0x00000004002c0947 */ /* 0x000fea0003800000 */
[----:B------:R-:W1:Y:S01]  /*1200*/  LDC.64 R26, c[0x0][0x628] ;  /* 0x00018a00ff1a7b82 */ /* 0x000e620000000a00 */
[----:B------:R-:W-:Y:S02]  /*1210*/  IMAD.MOV.U32 R8, RZ, RZ, R18 ;  /* 0x000000ffff087224 */ /* 0x000fe400078e0012 */
[----:B------:R-:W-:-:S05]  /*1220*/  IMAD.MOV.U32 R9, RZ, RZ, R17 ;  /* 0x000000ffff097224 */ /* 0x000fca00078e0011 */
[----:B------:R-:W2:Y:S08]  /*1230*/  LDC R2, c[0x0][0x630] ;  /* 0x00018c00ff027b82 */ /* 0x000eb00000000800 */
[----:B------:R-:W3:Y:S01]  /*1240*/  LDC.64 R28, c[0x0][0x620] ;  /* 0x00018800ff1c7b82 */ /* 0x000ee20000000a00 */
[----:B-1----:R-:W-:-:S04]  /*1250*/  ISETP.NE.U32.AND P0, PT, R26, RZ, PT ;  /* 0x000000ff1a00720c */ /* 0x002fc80003f05070 */
[----:B------:R-:W-:-:S13]  /*1260*/  ISETP.NE.AND.EX P0, PT, R27, RZ, PT, P0 ;  /* 0x000000ff1b00720c */ /* 0x000fda0003f05300 */
[----:B--23--:R-:W-:Y:S05]  /*1270*/  @!P0 BRA `(.L_x_14) ;  /* 0x0000000000288947 */ /* 0x00cfea0003800000 */
[----:B0-----:R-:W0:Y:S02]  /*1280*/  LDC R13, c[0x0][0x634] ;  /* 0x00018d00ff0d7b82 */ /* 0x001e240000000800 */
[----:B0-----:R-:W-:-:S05]  /*1290*/  IADD3 R13, P0, R18, R13, RZ ;  /* 0x0000000d120d7210 */ /* 0x001fca0007f1e0ff */
[----:B------:R-:W-:-:S04]  /*12a0*/  IMAD.X R15, RZ, RZ, R17, P0 ;  /* 0x000000ffff0f7224 */ /* 0x000fc800000e0611 */
[----:B------:R-:W-:-:S04]  /*12b0*/  IMAD.WIDE.U32 R8, R15, R26, RZ ;  /* 0x0000001a0f087225 */ /* 0x000fc800078e00ff */
[----:B------:R-:W-:-:S04]  /*12c0*/  IMAD.WIDE.U32 R10, P0, R13, R27, R8 ;  /* 0x0000001b0d0a7225 */ /* 0x000fc80007800008 */
[----:B------:R-:W-:-:S04]  /*12d0*/  IMAD.WIDE.U32 R8, R13, R26, RZ ;  /* 0x0000001a0d087225 */ /* 0x000fc800078e00ff */
[----:B------:R-:W-:Y:S01]  /*12e0*/  IMAD.X R13, RZ, RZ, RZ, P0 ;  /* 0x000000ffff0d7224 */ /* 0x000fe200000e06ff */
[----:B------:R-:W-:Y:S01]  /*12f0*/  IADD3 RZ, P0, R9, R10, RZ ;  /* 0x0000000a09ff7210 */ /* 0x000fe20007f1e0ff */
[----:B------:R-:W-:-:S04]  /*1300*/  IMAD.MOV.U32 R12, RZ, RZ, R11 ;  /* 0x000000ffff0c7224 */ /* 0x000fc800078e000b */
[----:B------:R-:W-:-:S08]  /*1310*/  IMAD.WIDE.U32.X R8, R15, R27, R12, P0 ;  /* 0x0000001b0f087225 */ /* 0x000fd000000e040c */
.L_x_14:
[----:B------:R-:W1:Y:S01]  /*1320*/  LDC.64 R32, c[0x0][0x640] ;  /* 0x00019000ff207b82 */ /* 0x000e620000000a00 */
[-C--:B------:R-:W-:Y:S01]  /*1330*/  SHF.R.U64 R30, R8, R2.reuse, R9 ;  /* 0x00000002081e7219 */ /* 0x080fe20000001209 */
[----:B------:R-:W-:Y:S01]  /*1340*/  IMAD.MOV.U32 R19, RZ, RZ, R17 ;  /* 0x000000ffff137224 */ /* 0x000fe200078e0011 */
[----:B------:R-:W-:Y:S01]  /*1350*/  SHF.R.U32.HI R2, RZ, R2, R9 ;  /* 0x00000002ff027219 */ /* 0x000fe20000011609 */
[----:B------:R-:W-:Y:S01]  /*1360*/  IMAD.MOV.U32 R26, RZ, RZ, 0x1 ;  /* 0x00000001ff1a7424 */ /* 0x000fe200078e00ff */
[----:B------:R-:W-:-:S03]  /*1370*/  IADD3 R11, P0, RZ, -R30, RZ ;  /* 0x8000001eff0b7210 */ /* 0x000fc60007f1e0ff */
[----:B------:R-:W2:Y:S02]  /*1380*/  LDC R10, c[0x0][0x618] ;  /* 0x00018600ff0a7b82 */ /* 0x000ea40000000800 */
[----:B------:R-:W-:-:S04]  /*1390*/  IMAD.X R9, RZ, RZ, ~R2, P0 ;  /* 0x000000ffff097224 */ /* 0x000fc800000e0e02 */
[-C--:B------:R-:W-:Y:S02]  /*13a0*/  IMAD R2, R9, R28.reuse, RZ ;  /* 0x0000001c09027224 */ /* 0x080fe400078e02ff */
[----:B0-----:R-:W0:Y:S01]  /*13b0*/  LDC R13, c[0x0][0x608] ;  /* 0x00018200ff0d7b82 */ /* 0x001e220000000800 */
[----:B------:R-:W-:-:S04]  /*13c0*/  IMAD.WIDE.U32 R8, R11, R28, R18 ;  /* 0x0000001c0b087225 */ /* 0x000fc800078e0012 */
[----:B------:R-:W-:Y:S02]  /*13d0*/  IMAD R11, R11, R29, R2 ;  /* 0x0000001d0b0b7224 */ /* 0x000fe400078e0202 */
[----:B------:R-:W-:Y:S01]  /*13e0*/  IMAD.MOV.U32 R2, RZ, RZ, -0x1 ;  /* 0xffffffffff027424 */ /* 0x000fe200078e00ff */
[----:B------:R-:W3:Y:S01]  /*13f0*/  LDC R31, c[0x0][0x658] ;  /* 0x00019600ff1f7b82 */ /* 0x000ee20000000800 */
[----:B------:R-:W-:Y:S01]  /*1400*/  IMAD.IADD R9, R9, 0x1, R11 ;  /* 0x0000000109097824 */ /* 0x000fe200078e020b */
[----:B-1----:R-:W-:-:S04]  /*1410*/  ISETP.NE.U32.AND P0, PT, R32, RZ, PT ;  /* 0x000000ff2000720c */ /* 0x002fc80003f05070 */
[----:B------:R-:W-:Y:S02]  /*1420*/  ISETP.NE.AND.EX P0, PT, R33, RZ, PT, P0 ;  /* 0x000000ff2100720c */ /* 0x000fe40003f05300 */
[----:B------:R-:W1:Y:S01]  /*1430*/  LDC R29, c[0x0][0x600] ;  /* 0x00018000ff1d7b82 */ /* 0x000e620000000800 */
[-CC-:B--2---:R-:W-:Y:S02]  /*1440*/  SHF.R.U64 R27, R8, R10.reuse, R9.reuse ;  /* 0x0000000a081b7219 */ /* 0x184fe40000001209 */
[----:B------:R-:W-:-:S05]  /*1450*/  SHF.R.U32.HI R8, RZ, R10, R9 ;  /* 0x0000000aff087219 */ /* 0x000fca0000011609 */
[----:B------:R-:W2:Y:S01]  /*1460*/  LDC R22, c[0x0][0x648] ;  /* 0x00019200ff167b82 */ /* 0x000ea20000000800 */
[-CC-:B0-----:R-:W-:Y:S02]  /*1470*/  SHF.R.U64 R34, R27, R13.reuse, R8.reuse ;  /* 0x0000000d1b227219 */ /* 0x181fe40000001208 */
[----:B------:R-:W-:-:S05]  /*1480*/  SHF.R.U32.HI R8, RZ, R13, R8 ;  /* 0x0000000dff087219 */ /* 0x000fca0000011608 */
[----:B------:R-:W0:Y:S01]  /*1490*/  LDC R24, c[0x0][0x638] ;  /* 0x00018e00ff187b82 */ /* 0x000e220000000800 */
[-CC-:B---3--:R-:W-:Y:S02]  /*14a0*/  SHF.R.U64 R36, R34, R31.reuse, R8.reuse ;  /* 0x0000001f22247219 */ /* 0x188fe40000001208 */
[-C--:B------:R-:W-:Y:S02]  /*14b0*/  SHF.L.U32 R2, R2, R31.reuse, RZ ;  /* 0x0000001f02027219 */ /* 0x080fe400000006ff */
[----:B------:R-:W-:Y:S01]  /*14c0*/  SHF.R.U32.HI R9, RZ, R31, R8 ;  /* 0x0000001fff097219 */ /* 0x000fe20000011608 */
[----:B------:R-:W-:Y:S01]  /*14d0*/  IMAD.MOV.U32 R8, RZ, RZ, R36 ;  /* 0x000000ffff087224 */ /* 0x000fe200078e0024 */
[----:B------:R-:W-:Y:S01]  /*14e0*/  LOP3.LUT R15, RZ, R2, RZ, 0x33, !PT ;  /* 0x00000002ff0f7212 */ /* 0x000fe200078e33ff */
[----:B------:R-:W3:Y:S01]  /*14f0*/  LDC R28, c[0x0][0x610] ;  /* 0x00018400ff1c7b82 */ /* 0x000ee20000000800 */
[----:B------:R-:W-:Y:S05]  /*1500*/  @!P0 BRA `(.L_x_15) ;  /* 0x0000000000288947 */ /* 0x000fea0003800000 */
[----:B------:R-:W4:Y:S02]  /*1510*/  LDC R13, c[0x0][0x64c] ;  /* 0x00019300ff0d7b82 */ /* 0x000f240000000800 */
[----:B----4-:R-:W-:-:S05]  /*1520*/  IADD3 R13, P0, R36, R13, RZ ;  /* 0x0000000d240d7210 */ /* 0x010fca0007f1e0ff */
        /* <DEDUP_REMOVED lines=8> */
.L_x_15:
[----:B--2---:R-:W-:Y:S01]  /*15b0*/  SHF.R.U64 R7, R8, R22, R9 ;  /* 0x0000001608077219 */ /* 0x004fe20000001209 */
[----:B-1----:R-:W-:Y:S01]  /*15c0*/  VIADD R8, R29, 0xffffffff ;  /* 0xffffffff1d087836 */ /* 0x002fe20000000000 */
[----:B------:R-:W-:Y:S01]  /*15d0*/  SHF.L.U32 R2, R26, R31, RZ ;  /* 0x0000001f1a027219 */ /* 0x000fe200000006ff */
[----:B------:R-:W-:Y:S01]  /*15e0*/  @P1 IMAD R21, R25, R20, R6 ;  /* 0x0000001419151224 */ /* 0x000fe200078e0206 */
[----:B------:R-:W-:Y:S01]  /*15f0*/  LOP3.LUT R15, R34, R15, RZ, 0xc0, !PT ;  /* 0x0000000f220f7212 */ /* 0x000fe200078ec0ff */
[----:B------:R-:W-:Y:S01]  /*1600*/  IMAD.MOV R9, RZ, RZ, -R7 ;  /* 0x000000ffff097224 */ /* 0x000fe200078e0a07 */
[----:B------:R-:W-:-:S03]  /*1610*/  LOP3.LUT R8, R27, R8, RZ, 0xc0, !PT ;  /* 0x000000081b087212 */ /* 0x000fc600078ec0ff */
[----:B------:R-:W-:Y:S02]  /*1620*/  IMAD R6, R2, R7, R15 ;  /* 0x0000000702067224 */ /* 0x000fe400078e020f */
[----:B0-----:R-:W-:Y:S02]  /*1630*/  IMAD R2, R9, R24, R36 ;  /* 0x0000001809027224 */ /* 0x001fe400078e0224 */
[----:B---3--:R-:W-:Y:S02]  /*1640*/  IMAD R19, R6, R28, R21 ;  /* 0x0000001c06137224 */ /* 0x008fe400078e0215 */
[----:B------:R-:W-:Y:S02]  /*1650*/  IMAD R2, R2, R29, R8 ;  /* 0x0000001d02027224 */ /* 0x000fe400078e0208 */
[----:B------:R-:W-:-:S03]  /*1660*/  IMAD.MOV.U32 R6, RZ, RZ, 0x1 ;  /* 0x00000001ff067424 */ /* 0x000fc600078e00ff */
[----:B------:R-:W-:Y:S02]  /*1670*/  SEL R22, R2, R19, !P1 ;  /* 0x0000001302167207 */ /* 0x000fe40004800000 */
[----:B------:R-:W-:Y:S01]  /*1680*/  SEL R19, R19, R2, !P1 ;  /* 0x0000000213137207 */ /* 0x000fe20004800000 */
[----:B------:R-:W-:Y:S01]  /*1690*/  IMAD.MOV.U32 R2, RZ, RZ, R30 ;  /* 0x000000ffff027224 */ /* 0x000fe200078e001e */
[----:B------:R-:W-:-:S07]  /*16a0*/  PRMT R8, R6, 0x7610, R8 ;  /* 0x0000761006087816 */ /* 0x000fce0000000008 */
.L_x_13:
[----:B------:R-:W-:Y:S05]  /*16b0*/  @!P2 BRA `(.L_x_16) ;  /* 0x00000000000ca947 */ /* 0x000fea0003800000 */
[----:B------:R-:W-:Y:S01]  /*16c0*/  UCGABAR_WAIT ;  /* 0x0000000000007dc7 */ /* 0x000fe20008000000 */
[----:B------:R-:W-:Y:S01]  /*16d0*/  CCTL.IVALL ;  /* 0x00000000ff00798f */ /* 0x000fe20002000000 */
[----:B------:R-:W-:Y:S05]  /*16e0*/  BRA `(.L_x_17) ;  /* 0x0000000000047947 */ /* 0x000fea0003800000 */
.L_x_16:
[----:B------:R-:W-:Y:S06]  /*16f0*/  BAR.SYNC.DEFER_BLOCKING 0x0 ;  /* 0x0000000000007b1d */ /* 0x000fec0000010000 */
.L_x_17:
[----:B------:R-:W-:Y:S05]  /*1700*/  @!P4 BRA `(.L_x_18) ;  /* 0x0000003400a0c947 */ /* 0x000fea0003800000 */
[----:B------:R-:W-:-:S13]  /*1710*/  ISETP.GT.U32.AND P0, PT, R35, 0x1, PT ;  /* 0x000000012300780c */ /* 0x000fda0003f04070 */
[----:B------:R-:W-:Y:S05]  /*1720*/  @P0 EXIT ;  /* 0x000000000000094d */ /* 0x000fea0003800000 */
.L_x_19:
[----:B------:R-:W-:-:S08]  /*1730*/  NOP ;  /* 0x0000000000007918 */ /* 0x000fd00000000000 */
[----:B------:R-:W1:Y:S02]  /*1740*/  USETMAXREG.TRY_ALLOC.CTAPOOL UP0, 0xe8 ;  /* 0x000000e8000079c8 */ /* 0x000e640008000600 */
[----:B-1----:R-:W-:-:S13]  /*1750*/  PLOP3.LUT P0, PT, PT, PT, UP0, 0x80, 0x0 ;  /* 0x000000000000781c */ /* 0x002fda0003f0f008 */
[----:B------:R-:W-:Y:S05]  /*1760*/  @!P0 BRA `(.L_x_19) ;  /* 0xfffffffc00f08947 */ /* 0x000fea000383ffff */
[----:B------:R-:W-:-:S13]  /*1770*/  LOP3.LUT P0, RZ, R8, 0xff, RZ, 0xc0, !PT ;  /* 0x000000ff08ff7812 */ /* 0x000fda000780c0ff */
[----:B------:R-:W-:Y:S05]  /*1780*/  @!P0 EXIT ;  /* 0x000000000000894d */ /* 0x000fea0003800000 */
[----:B------:R-:W1:Y:S01]  /*1790*/  S2UR UR4, SR_CgaCtaId ;  /* 0x00000000000479c3 */ /* 0x000e620000008800 */
[----:B------:R-:W-:Y:S01]  /*17a0*/  VIADD R14, R14, 0xffffffff ;  /* 0xffffffff0e0e7836 */ /* 0x000fe20000000000 */
[CC--:B------:R-:W-:Y:S01]  /*17b0*/  LEA.HI R4, R0.reuse, R3.reuse, RZ, 0x2 ;  /* 0x0000000300047211 */ /* 0x0c0fe200078f10ff */
[----:B------:R-:W-:Y:S01]  /*17c0*/  UMOV UR41, 0x400 ;  /* 0x0000040000297882 */ /* 0x000fe20000000000 */
[----:B------:R-:W-:Y:S01]  /*17d0*/  LEA.HI R0, R0, R3, RZ, 0x5 ;  /* 0x0000000300007211 */ /* 0x000fe200078f28ff */
[----:B------:R-:W-:Y:S01]  /*17e0*/  UISETP.LT.AND UP0, UPT, UR40, 0x1, UPT ;  /* 0x000000012800788c */ /* 0x000fe2000bf01270 */
[----:B------:R-:W-:Y:S01]  /*17f0*/  R2UR UR42, R14 ;  /* 0x000000000e2a72ca */ /* 0x000fe200000e0000 */
[----:B------:R-:W-:Y:S01]  /*1800*/  ULDC UR6, c[0x0][0x284] ;  /* 0x0000a10000067ab9 */ /* 0x000fe20000000800 */
[--C-:B------:R-:W-:Y:S01]  /*1810*/  SHF.R.S32.HI R60, RZ, 0x2, R4.reuse ;  /* 0x00000002ff3c7819 */ /* 0x100fe20000011404 */
[----:B------:R-:W-:Y:S01]  /*1820*/  USEL UR43, UR40, 0x1, UP0 ;  /* 0x00000001282b7887 */ /* 0x000fe20008000000 */
[----:B------:R-:W-:Y:S01]  /*1830*/  SHF.R.S32.HI R5, RZ, 0x1f, R4 ;  /* 0x0000001fff057819 */ /* 0x000fe20000011404 */
[----:B------:R-:W-:Y:S01]  /*1840*/  USHF.L.U32 UR46, UR40, 0x1, URZ ;  /* 0x00000001282e7899 */ /* 0x000fe2000800063f */
[----:B------:R-:W-:Y:S01]  /*1850*/  LOP3.LUT R62, R4, 0xfffffffc, RZ, 0xc0, !PT ;  /* 0xfffffffc043e7812 */ /* 0x000fe200078ec0ff */
[----:B------:R-:W-:Y:S01]  /*1860*/  UIADD3 UR43, -UR43, UR40, URZ ;  /* 0x000000282b2b7290 */ /* 0x000fe2000fffe13f */
[----:B------:R-:W-:-:S02]  /*1870*/  LEA.HI R5, R5, R60, RZ, 0x3 ;  /* 0x0000003c05057211 */ /* 0x000fc400078f18ff */
[----:B------:R-:W-:Y:S01]  /*1880*/  ISETP.NE.AND P0, PT, R14, RZ, PT ;  /* 0x000000ff0e00720c */ /* 0x000fe20003f05270 */
[----:B------:R-:W-:Y:S01]  /*1890*/  IMAD.IADD R62, R3, 0x1, -R62 ;  /* 0x00000001033e7824 */ /* 0x000fe200078e0a3e */
[----:B------:R-:W-:Y:S01]  /*18a0*/  LOP3.LUT R5, R5, 0xfffffff8, RZ, 0xc0, !PT ;  /* 0xfffffff805057812 */ /* 0x000fe200078ec0ff */
[----:B------:R-:W-:Y:S01]  /*18b0*/  USHF.L.U32 UR42, UR42, 0x3, URZ ;  /* 0x000000032a2a7899 */ /* 0x000fe2000800063f */
[----:B------:R-:W-:Y:S02]  /*18c0*/  LOP3.LUT R72, R16, 0x1, RZ, 0xfc, !PT ;  /* 0x0000000110487812 */ /* 0x000fe400078efcff */
[----:B------:R-:W-:Y:S01]  /*18d0*/  SEL R73, RZ, 0x1, P0 ;  /* 0x00000001ff497807 */ /* 0x000fe20000000000 */
[----:B------:R-:W-:Y:S01]  /*18e0*/  IMAD.IADD R60, R60, 0x1, -R5 ;  /* 0x000000013c3c7824 */ /* 0x000fe200078e0a05 */
[----:B-1----:R-:W-:Y:S01]  /*18f0*/  ULEA UR41, UR4, UR41, 0x18 ;  /* 0x0000002904297291 */ /* 0x002fe2000f8ec03f */
[----:B------:R-:W-:Y:S01]  /*1900*/  SHF.R.S32.HI R5, RZ, 0x5, R0 ;  /* 0x00000005ff057819 */ /* 0x000fe20000011400 */
[----:B------:R-:W-:-:S02]  /*1910*/  IMAD.U32 R64, RZ, RZ, UR42 ;  /* 0x0000002aff407e24 */ /* 0x000fc4000f8e00ff */
[----:B------:R-:W-:Y:S01]  /*1920*/  UIADD3 UR47, UR41, 0x1d0, URZ ;  /* 0x000001d0292f7890 */ /* 0x000fe2000fffe03f */
[--C-:B------:R-:W-:Y:S01]  /*1930*/  SHF.R.S32.HI R61, RZ, 0x1f, R60.reuse ;  /* 0x0000001fff3d7819 */ /* 0x100fe2000001143c */
[----:B------:R-:W-:Y:S01]  /*1940*/  UIADD3 UR4, UR41, 0x1c300, URZ ;  /* 0x0001c30029047890 */ /* 0x000fe2000fffe03f */
[C-C-:B------:R-:W-:Y:S01]  /*1950*/  IMAD R67, R5.reuse, -0x10, -R60.reuse ;  /* 0xfffffff005437824 */ /* 0x140fe200078e0a3c */
[----:B------:R-:W-:Y:S01]  /*1960*/  UIADD3 UR5, UR41, 0x300, URZ ;  /* 0x0000030029057890 */ /* 0x000fe2000fffe03f */
[C---:B------:R-:W-:Y:S01]  /*1970*/  LOP3.LUT R66, R64.reuse, 0x8, RZ, 0xc0, !PT ;  /* 0x0000000840427812 */ /* 0x040fe200078ec0ff */
[----:B------:R-:W-:Y:S01]  /*1980*/  USHF.R.U32.HI UR4, URZ, 0x4, UR4 ;  /* 0x000000043f047899 */ /* 0x000fe20008011604 */
[----:B------:R-:W-:Y:S01]  /*1990*/  IMAD.U32 R63, RZ, RZ, UR47 ;  /* 0x0000002fff3f7e24 */ /* 0x000fe2000f8e00ff */
[----:B------:R-:W-:Y:S01]  /*19a0*/  USHF.R.U32.HI UR5, URZ, 0x4, UR5 ;  /* 0x000000043f057899 */ /* 0x000fe20008011605 */
[----:B------:R-:W-:Y:S01]  /*19b0*/  IMAD.WIDE R60, R5, 0x10, R60 ;  /* 0x00000010053c7825 */ /* 0x000fe200078e023c */
[----:B------:R-:W-:Y:S01]  /*19c0*/  ULOP3.LUT UR4, UR4, 0x3fff, URZ, 0xc0, !UPT ;  /* 0x00003fff04047892 */ /* 0x000fe2000f8ec03f */
[----:B------:R-:W-:Y:S01]  /*19d0*/  LOP3.LUT R64, R64, 0x8, RZ, 0xc, !PT ;  /* 0x0000000840407812 */ /* 0x000fe200078e0cff */
[----:B------:R-:W-:Y:S01]  /*19e0*/  ULOP3.LUT UR5, UR5, 0x3fff, URZ, 0xc0, !UPT ;  /* 0x00003fff05057892 */ /* 0x000fe2000f8ec03f */
[----:B------:R-:W-:Y:S01]  /*19f0*/  VIADD R65, R63, UR42 ;  /* 0x0000002a3f417c36 */ /* 0x000fe20008000000 */
[----:B------:R-:W-:Y:S01]  /*1a00*/  LOP3.LUT R66, R66, 0x18, RZ, 0x3c, !PT ;  /* 0x0000001842427812 */ /* 0x000fe200078e3cff */
[----:B------:R-:W-:Y:S01]  /*1a10*/  VIADD R67, R67, UR6 ;  /* 0x0000000643437c36 */ /* 0x000fe20008000000 */
[----:B------:R-:W-:-:S02]  /*1a20*/  ULOP3.LUT UR44, UR4, 0x10000, URZ, 0xfc, !UPT ;  /* 0x00010000042c7892 */ /* 0x000fc4000f8efc3f */
[----:B------:R-:W-:-:S12]  /*1a30*/  ULOP3.LUT UR45, UR5, 0x10000, URZ, 0xfc, !UPT ;  /* 0x00010000052d7892 */ /* 0x000fd8000f8efc3f */
.L_x_103:
[----:B------:R-:W-:Y:S01]  /*1a40*/  SHF.L.U32 R0, R73, 0x1f, RZ ;  /* 0x0000001f49007819 */ /* 0x000fe200000006ff */
[----:B------:R-:W-:Y:S02]  /*1a50*/  ULDC UR4, c[0x0][0x28c] ;  /* 0x0000a30000047ab9 */ /* 0x000fe40000000800 */
[----:B------:R-:W-:Y:S01]  /*1a60*/  ISETP.LT.AND P1, PT, RZ, UR4, PT ;  /* 0x00000004ff007c0c */ /* 0x000fe2000bf21270 */
[----:B-1----:R-:W1:Y:S02]  /*1a70*/  SYNCS.PHASECHK.TRANS64.TRYWAIT P0, [R63+UR42], R0 ;  /* 0x000000003f0075a7 */ /* 0x002e64000800016a */
[----:B-1-34-:R-:W-:Y:S10]  /*1a80*/  @!P0 BRA `(.L_x_20) ;  /* 0x0000005000748947 */ /* 0x01aff40003800000 */
.L_x_149:
[----:B------:R-:W-:Y:S05]  /*1a90*/  @P1 BRA `(.L_x_21) ;  /* 0x0000000000401947 */ /* 0x000fea0003800000 */
[----:B-1----:R-:W-:Y:S01]  /*1aa0*/  MOV R0, 0x0 ;  /* 0x0000000000007802 */ /* 0x002fe20000000f00 */
[----:B------:R-:W-:Y:S01]  /*1ab0*/  ULDC.64 UR4, c[0x4][0x68] ;  /* 0x01001a0000047ab9 */ /* 0x000fe20000000a00 */
[----:B------:R-:W-:Y:S01]  /*1ac0*/  ULDC.64 UR6, c[0x4][0x8] ;  /* 0x0100020000067ab9 */ /* 0x000fe20000000a00 */
[----:B------:R-:W-:Y:S01]  /*1ad0*/  IMAD.U32 R4, RZ, RZ, UR4 ;  /* 0x00000004ff047e24 */ /* 0x000fe2000f8e00ff */
[----:B------:R1:W2:Y:S01]  /*1ae0*/  LDC.64 R14, c[0x4][R0] ;  /* 0x01000000000e7b82 */ /* 0x0002a20000000a00 */
[----:B------:R-:W-:Y:S01]  /*1af0*/  IMAD.U32 R5, RZ, RZ, UR5 ;  /* 0x00000005ff057e24 */ /* 0x000fe2000f8e00ff */
[----:B------:R-:W-:Y:S01]  /*1b00*/  ULDC.64 UR4, c[0x4][0x70] ;  /* 0x01001c0000047ab9 */ /* 0x000fe20000000a00 */
[----:B------:R-:W-:Y:S02]  /*1b10*/  IMAD.U32 R10, RZ, RZ, UR6 ;  /* 0x00000006ff0a7e24 */ /* 0x000fe4000f8e00ff */
[----:B------:R-:W-:Y:S02]  /*1b20*/  IMAD.U32 R6, RZ, RZ, UR4 ;  /* 0x00000004ff067e24 */ /* 0x000fe4000f8e00ff */
[----:B------:R-:W-:-:S02]  /*1b30*/  IMAD.U32 R7, RZ, RZ, UR5 ;  /* 0x00000005ff077e24 */ /* 0x000fc4000f8e00ff */
[----:B------:R-:W-:Y:S02]  /*1b40*/  IMAD.U32 R11, RZ, RZ, UR7 ;  /* 0x00000007ff0b7e24 */ /* 0x000fe4000f8e00ff */
[----:B------:R-:W-:Y:S02]  /*1b50*/  IMAD.MOV.U32 R8, RZ, RZ, 0x1e1 ;  /* 0x000001e1ff087424 */ /* 0x000fe400078e00ff */
[----:B0-----:R-:W-:Y:S02]  /*1b60*/  IMAD.MOV.U32 R12, RZ, RZ, 0x1 ;  /* 0x00000001ff0c7424 */ /* 0x001fe400078e00ff */
[----:B-1----:R-:W-:-:S07]  /*1b70*/  IMAD.MOV.U32 R13, RZ, RZ, RZ ;  /* 0x000000ffff0d7224 */ /* 0x002fce00078e00ff */
[----:B------:R-:W-:-:S07]  /*1b80*/  LEPC R20, `(.L_x_21) ;  /* 0x000000001014794e */ /* 0x000fce0000000000 */
[----:B--2--5:R-:W-:Y:S05]  /*1b90*/  CALL.ABS.NOINC R14 ;  /* 0x000000000e007343 */ /* 0x024fea0003c00000 */
.L_x_21:
[----:B------:R-:W-:-:S13]  /*1ba0*/  ISETP.NE.AND P0, PT, R72, 0x3, PT ;  /* 0x000000034800780c */ /* 0x000fda0003f05270 */
[----:B------:R-:W-:Y:S05]  /*1bb0*/  @!P0 BRA `(.L_x_22) ;  /* 0x0000000000048947 */ /* 0x000fea0003800000 */
[----:B------:R-:W-:Y:S01]  /*1bc0*/  BPT.TRAP 0x1 ;  /* 0x000000040000795c */ /* 0x000fe20000300000 */
.L_x_22:
[----:B------:R-:W-:Y:S02]  /*1bd0*/  IMAD.U32 R3, RZ, RZ, UR39 ;  /* 0x00000027ff037e24 */ /* 0x000fe4000f8e00ff */
[----:B-1----:R-:W-:-:S03]  /*1be0*/  IMAD.U32 R0, RZ, RZ, UR38 ;  /* 0x00000026ff007e24 */ /* 0x002fc6000f8e00ff */
[----:B------:R-:W-:Y:S02]  /*1bf0*/  LEA R3, R3, UR41, 0x3 ;  /* 0x0000002903037c11 */ /* 0x000fe4000f8e18ff */
[----:B------:R-:W-:-:S04]  /*1c00*/  SHF.L.U32 R0, R0, 0x1f, RZ ;  /* 0x0000001f00007819 */ /* 0x000fc800000006ff */
[----:B------:R1:W2:Y:S01]  /*1c10*/  SYNCS.PHASECHK.TRANS64.TRYWAIT P1, [R3+URZ], R0 ;  /* 0x00000000030075a7 */ /* 0x0002a2000802017f */
[----:B------:R-:W-:Y:S05]  /*1c20*/  @!P0 BRA `(.L_x_23) ;  /* 0x0000000000048947 */ /* 0x000fea0003800000 */
[----:B------:R-:W-:Y:S01]  /*1c30*/  BPT.TRAP 0x1 ;  /* 0x000000040000795c */ /* 0x000fe20000300000 */
.L_x_23:
[----:B--2---:R-:W-:Y:S05]  /*1c40*/  @P1 BRA `(.L_x_24) ;  /* 0x0000000000081947 */ /* 0x004fea0003800000 */
[----:B------:R-:W2:Y:S02]  /*1c50*/  SYNCS.PHASECHK.TRANS64.TRYWAIT P1, [R3+URZ], R0 ;  /* 0x00000000030075a7 */ /* 0x000ea4000802017f */
[----:B--2---:R-:W-:Y:S05]  /*1c60*/  @!P1 BRA `(.L_x_25) ;  /* 0x0000005000109947 */ /* 0x004fea0003800000 */
.L_x_24:
[----:B------:R-:W-:Y:S05]  /*1c70*/  WARPSYNC.ALL ;  /* 0x0000000000007948 */ /* 0x000fea0003800000 */
[----:B------:R-:W-:Y:S01]  /*1c80*/  ULEA UR4, UR39, UR45, 0x8 ;  /* 0x0000002d27047291 */ /* 0x000fe2000f8e403f */
[----:B------:R-:W-:Y:S01]  /*1c90*/  WARPGROUP.ARRIVE ;  /* 0x00000000000079c5 */ /* 0x000fe20000000000 */
[----:B------:R-:W-:Y:S01]  /*1ca0*/  ULEA UR6, UR39, UR44, 0x8 ;  /* 0x0000002c27067291 */ /* 0x000fe2000f8e403f */
[----:B-12---:R-:W-:Y:S01]  /*1cb0*/  IMAD.U32 R0, RZ, RZ, UR43 ;  /* 0x0000002bff007e24 */ /* 0x006fe2000f8e00ff */
[----:B------:R-:W-:Y:S01]  /*1cc0*/  UMOV UR5, 0x80000020 ;  /* 0x8000002000057882 */ /* 0x000fe20000000000 */
[----:B------:R-:W-:-:S03]  /*1cd0*/  UMOV UR7, 0x80000020 ;  /* 0x8000002000077882 */ /* 0x000fc60000000000 */
[----:B------:R-:W-:-:S03]  /*1ce0*/  ISETP.GE.AND P1, PT, R0, 0x1, PT ;  /* 0x000000010000780c */ /* 0x000fc60003f26270 */
[----:B------:R-:W-:Y:S01]  /*1cf0*/  HGMMA.64x64x16.F32 R24, gdesc[UR4], RZ, !UPT, gsb0 ;  /* 0x00e00000041879f0 */ /* 0x000fe2000c0008ff */
[----:B------:R-:W-:Y:S02]  /*1d00*/  UIADD3 UR4, UR4, 0x2, URZ ;  /* 0x0000000204047890 */ /* 0x000fe4000fffe03f */
[----:B------:R-:W-:Y:S01]  /*1d10*/  UIADD3 UR6, UR6, 0x2, URZ ;  /* 0x0000000206067890 */ /* 0x000fe2000fffe03f */
[----:B------:R-:W-:Y:S01]  /*1d20*/  UMOV UR5, 0x80000020 ;  /* 0x8000002000057882 */ /* 0x000fe20000000000 */
[----:B------:R-:W-:Y:S01]  /*1d30*/  UMOV UR7, 0x80000020 ;  /* 0x8000002000077882 */ /* 0x000fe20000000000 */
[----:B------:R-:W-:Y:S02]  /*1d40*/  WARPGROUP.DEPBAR.LE gsb0, 0x0 ;  /* 0x00008000000079c5 */ /* 0x000fe40000010000 */
[----:B------:R-:W-:-:S06]  /*1d50*/  WARPGROUP.ARRIVE ;  /* 0x00000000000079c5 */ /* 0x000fcc0000000000 */
[----:B------:R-:W-:Y:S03]  /*1d60*/  HGMMA.64x64x16.F32 R24, gdesc[UR4], R24, gsb0 ;  /* 0x00e00000041879f0 */ /* 0x000fe60008000818 */
[----:B------:R-:W-:Y:S02]  /*1d70*/  WARPGROUP.DEPBAR.LE gsb0, 0x0 ;  /* 0x00008000000079c5 */ /* 0x000fe40000010000 */
[----:B------:R-:W-:Y:S05]  /*1d80*/  @!P1 BRA `(.L_x_26) ;  /* 0x0000000000d49947 */ /* 0x000fea0003800000 */
[----:B------:R-:W-:Y:S01]  /*1d90*/  UIADD3 UR4, UR39, 0x1, URZ ;  /* 0x0000000127047890 */ /* 0x000fe2000fffe03f */
[----:B------:R-:W-:Y:S02]  /*1da0*/  IMAD.U32 R0, RZ, RZ, UR43 ;  /* 0x0000002bff007e24 */ /* 0x000fe4000f8e00ff */
[----:B------:R-:W-:Y:S01]  /*1db0*/  IMAD.U32 R3, RZ, RZ, UR39 ;  /* 0x00000027ff037e24 */ /* 0x000fe2000f8e00ff */
[----:B------:R-:W-:-:S04]  /*1dc0*/  UISETP.NE.AND UP0, UPT, UR4, 0x1c, UPT ;  /* 0x0000001c0400788c */ /* 0x000fc8000bf05270 */
[----:B------:R-:W-:Y:S02]  /*1dd0*/  USEL UR5, URZ, 0x1, UP0 ;  /* 0x000000013f057887 */ /* 0x000fe40008000000 */
[----:B------:R-:W-:Y:S02]  /*1de0*/  USEL UR8, UR4, URZ, UP0 ;  /* 0x0000003f04087287 */ /* 0x000fe40008000000 */
[----:B------:R-:W-:-:S06]  /*1df0*/  ULOP3.LUT UR5, UR38, UR5, URZ, 0x3c, !UPT ;  /* 0x0000000526057292 */ /* 0x000fcc000f8e3c3f */
[----:B------:R-:W-:-:S07]  /*1e00*/  IMAD.U32 R6, RZ, RZ, UR5 ;  /* 0x00000005ff067e24 */ /* 0x000fce000f8e00ff */
.L_x_33:
[----:B------:R-:W-:Y:S05]  /*1e10*/  @!P0 BRA `(.L_x_27) ;  /* 0x0000000000048947 */ /* 0x000fea0003800000 */
[----:B------:R-:W-:Y:S01]  /*1e20*/  BPT.TRAP 0x1 ;  /* 0x000000040000795c */ /* 0x000fe20000300000 */
.L_x_27:
[----:B------:R-:W-:Y:S01]  /*1e30*/  ULEA UR4, UR8, UR41, 0x3 ;  /* 0x0000002908047291 */ /* 0x000fe2000f8e183f */
[----:B------:R-:W-:-:S08]  /*1e40*/  SHF.L.U32 R4, R6, 0x1f, RZ ;  /* 0x0000001f06047819 */ /* 0x000fd000000006ff */
[----:B------:R1:W2:Y:S01]  /*1e50*/  SYNCS.PHASECHK.TRANS64.TRYWAIT P1, [UR4], R4 ;  /* 0x00000004ff0075a7 */ /* 0x0002a20008020144 */
[----:B------:R-:W-:Y:S05]  /*1e60*/  @!P0 BRA `(.L_x_28) ;  /* 0x0000000000048947 */ /* 0x000fea0003800000 */
[----:B------:R-:W-:Y:S01]  /*1e70*/  BPT.TRAP 0x1 ;  /* 0x000000040000795c */ /* 0x000fe20000300000 */
.L_x_28:
[----:B--2---:R-:W-:Y:S05]  /*1e80*/  @P1 BRA `(.L_x_29) ;  /* 0x0000000000081947 */ /* 0x004fea0003800000 */
[----:B------:R-:W2:Y:S02]  /*1e90*/  SYNCS.PHASECHK.TRANS64.TRYWAIT P1, [UR4], R4 ;  /* 0x00000004ff0075a7 */ /* 0x000ea40008020144 */
[----:B--2---:R-:W-:Y:S05]  /*1ea0*/  @!P1 BRA `(.L_x_30) ;  /* 0x0000004c00949947 */ /* 0x004fea0003800000 */
.L_x_29:
[----:B------:R-:W-:Y:S01]  /*1eb0*/  ULEA UR4, UR8, UR45, 0x8 ;  /* 0x0000002d08047291 */ /* 0x000fe2000f8e403f */
[----:B------:R-:W-:Y:S01]  /*1ec0*/  WARPGROUP.ARRIVE ;  /* 0x00000000000079c5 */ /* 0x000fe20000000000 */
[----:B------:R-:W-:Y:S01]  /*1ed0*/  ULEA UR6, UR8, UR44, 0x8 ;  /* 0x0000002c08067291 */ /* 0x000fe2000f8e403f */
[----:B------:R-:W-:Y:S01]  /*1ee0*/  UMOV UR5, 0x80000020 ;  /* 0x8000002000057882 */ /* 0x000fe20000000000 */
[----:B------:R-:W-:-:S07]  /*1ef0*/  UMOV UR7, 0x80000020 ;  /* 0x8000002000077882 */ /* 0x000fce0000000000 */
[----:B------:R-:W-:Y:S01]  /*1f00*/  HGMMA.64x64x16.F32 R24, gdesc[UR4], R24, gsb0 ;  /* 0x00e00000041879f0 */ /* 0x000fe20008000818 */
        /* <DEDUP_REMOVED lines=9> */
[----:B------:R-:W-:Y:S01]  /*1fa0*/  BPT.TRAP 0x1 ;  /* 0x000000040000795c */ /* 0x000fe20000300000 */
.L_x_31:
[----:B------:R-:W-:-:S13]  /*1fb0*/  ISETP.NE.AND P1, PT, R57, RZ, PT ;  /* 0x000000ff3900720c */ /* 0x000fda0003f25270 */
[----:B-12---:R-:W-:-:S05]  /*1fc0*/  @P1 LEA R4, R3, UR41, 0x3 ;  /* 0x0000002903041c11 */ /* 0x006fca000f8e18ff */
[----:B------:R-:W-:-:S05]  /*1fd0*/  @P1 VIADD R5, R4, 0xe0 ;  /* 0x000000e004051836 */ /* 0x000fca0000000000 */
[----:B------:R-:W-:-:S04]  /*1fe0*/  @P1 PRMT R5, R56, 0x654, R5 ;  /* 0x0000065438051816 */ /* 0x000fc80000000005 */
[----:B------:R1:W-:Y:S01]  /*1ff0*/  @P1 SYNCS.ARRIVE.TRANS64.RED.A1T0 RZ, [R5+URZ], RZ ;  /* 0x000000ff05ff19a7 */ /* 0x0003e2000810043f */
[----:B------:R-:W-:-:S13]  /*2000*/  ISETP.GT.U32.AND P1, PT, R16, 0x1, PT ;  /* 0x000000011000780c */ /* 0x000fda0003f24070 */
[----:B-1----:R-:W-:Y:S05]  /*2010*/  @P1 BRA `(.L_x_32) ;  /* 0x0000000000041947 */ /* 0x002fea0003800000 */
[----:B------:R-:W-:Y:S01]  /*2020*/  BPT.TRAP 0x1 ;  /* 0x000000040000795c */ /* 0x000fe20000300000 */
.L_x_32:
[----:B------:R-:W-:Y:S01]  /*2030*/  UIADD3 UR8, UR8, 0x1, URZ ;  /* 0x0000000108087890 */ /* 0x000fe2000fffe03f */
[C---:B------:R-:W-:Y:S01]  /*2040*/  ISETP.GT.AND P2, PT, R0.reuse, 0x1, PT ;  /* 0x000000010000780c */ /* 0x040fe20003f44270 */
[----:B------:R-:W-:Y:S02]  /*2050*/  VIADD R3, R3, 0x1 ;  /* 0x0000000103037836 */ /* 0x000fe40000000000 */
[----:B------:R-:W-:Y:S01]  /*2060*/  UISETP.NE.AND UP0, UPT, UR8, 0x1c, UPT ;  /* 0x0000001c0800788c */ /* 0x000fe2000bf05270 */
[----:B------:R-:W-:Y:S02]  /*2070*/  VIADD R0, R0, 0xffffffff ;  /* 0xffffffff00007836 */ /* 0x000fe40000000000 */
[C---:B------:R-:W-:Y:S01]  /*2080*/  ISETP.NE.AND P1, PT, R3.reuse, 0x1c, PT ;  /* 0x0000001c0300780c */ /* 0x040fe20003f25270 */
[----:B------:R-:W-:Y:S02]  /*2090*/  USEL UR4, URZ, 0x1, UP0 ;  /* 0x000000013f047887 */ /* 0x000fe40008000000 */
[----:B------:R-:W-:Y:S01]  /*20a0*/  USEL UR8, UR8, URZ, UP0 ;  /* 0x0000003f08087287 */ /* 0x000fe20008000000 */
[----:B------:R-:W-:-:S03]  /*20b0*/  SEL R3, R3, RZ, P1 ;  /* 0x000000ff03037207 */ /* 0x000fc60000800000 */
[----:B------:R-:W-:Y:S01]  /*20c0*/  LOP3.LUT R6, R6, UR4, RZ, 0x3c, !PT ;  /* 0x0000000406067c12 */ /* 0x000fe2000f8e3cff */
[----:B------:R-:W-:Y:S07]  /*20d0*/  @P2 BRA `(.L_x_33) ;  /* 0xfffffffc004c2947 */ /* 0x000fee000383ffff */
.L_x_26:
[----:B------:R-:W1:Y:S01]  /*20e0*/  LDC R0, c[0x0][0x28c] ;  /* 0x0000a300ff007b82 */ /* 0x000e620000000800 */
[----:B------:R2:W-:Y:S01]  /*20f0*/  SYNCS.ARRIVE.TRANS64.A1T0 RZ, [R64+UR47], RZ ;  /* 0x000000ff40ff79a7 */ /* 0x0005e2000810002f */
[----:B-1----:R-:W-:-:S13]  /*2100*/  ISETP.GE.AND P1, PT, R0, 0x1, PT ;  /* 0x000000010000780c */ /* 0x002fda0003f26270 */
[----:B--2---:R-:W-:Y:S05]  /*2110*/  @!P1 BRA `(.L_x_34) ;  /* 0x0000000000449947 */ /* 0x004fea0003800000 */
[----:B------:R-:W-:Y:S05]  /*2120*/  @!P0 BRA `(.L_x_35) ;  /* 0x0000000000048947 */ /* 0x000fea0003800000 */
[----:B------:R-:W-:Y:S01]  /*2130*/  BPT.TRAP 0x1 ;  /* 0x000000040000795c */ /* 0x000fe20000300000 */
.L_x_35:
[----:B------:R-:W-:-:S13]  /*2140*/  ISETP.NE.AND P0, PT, R57, RZ, PT ;  /* 0x000000ff3900720c */ /* 0x000fda0003f05270 */
[----:B------:R-:W-:-:S05]  /*2150*/  VOTEU.ANY UP0, P0 ;  /* 0x00000000003f7886 */ /* 0x000fca0000000100 */
[----:B------:R-:W-:-:S06]  /*2160*/  @UP0 UIADD3 UR4, UR43, UR39, URZ ;  /* 0x000000272b040290 */ /* 0x000fcc000fffe03f */
[----:B------:R-:W-:Y:S02]  /*2170*/  IMAD.U32 R4, RZ, RZ, UR4 ;  /* 0x00000004ff047e24 */ /* 0x000fe4000f8e00ff */
[----:B------:R-:W-:-:S03]  /*2180*/  IMAD.U32 R3, RZ, RZ, UR4 ;  /* 0x00000004ff037e24 */ /* 0x000fc6000f8e00ff */
[----:B------:R-:W-:-:S05]  /*2190*/  @P0 SHF.R.U32.HI R4, RZ, 0x2, R4 ;  /* 0x00000002ff040819 */ /* 0x000fca0000011604 */
[----:B------:R-:W-:-:S04]  /*21a0*/  @P0 IMAD.WIDE.U32 R4, R4, 0x24924925, RZ ;  /* 0x2492492504040825 */ /* 0x000fc800078e00ff */
[----:B------:R-:W-:-:S05]  /*21b0*/  @P0 IMAD R4, R5, -0x1c, R3 ;  /* 0xffffffe405040824 */ /* 0x000fca00078e0203 */
[----:B------:R-:W-:-:S05]  /*21c0*/  @P0 LEA R4, R4, UR41, 0x3 ;  /* 0x0000002904040c11 */ /* 0x000fca000f8e18ff */
[----:B------:R-:W-:-:S05]  /*21d0*/  @P0 VIADD R3, R4, 0xe0 ;  /* 0x000000e004030836 */ /* 0x000fca0000000000 */
[----:B------:R-:W-:-:S04]  /*21e0*/  @P0 PRMT R3, R56, 0x654, R3 ;  /* 0x0000065438030816 */ /* 0x000fc80000000003 */
[----:B------:R1:W-:Y:S01]  /*21f0*/  @P0 SYNCS.ARRIVE.TRANS64.RED.A1T0 RZ, [R3+URZ], RZ ;  /* 0x000000ff03ff09a7 */ /* 0x0003e2000810043f */
[----:B------:R-:W-:-:S13]  /*2200*/  ISETP.GT.U32.AND P0, PT, R16, 0x1, PT ;  /* 0x000000011000780c */ /* 0x000fda0003f04070 */
[----:B-1----:R-:W-:Y:S05]  /*2210*/  @P0 BRA `(.L_x_34) ;  /* 0x0000000000040947 */ /* 0x002fea0003800000 */
[----:B------:R-:W-:Y:S01]  /*2220*/  BPT.TRAP 0x1 ;  /* 0x000000040000795c */ /* 0x000fe20000300000 */
.L_x_34:
[----:B------:R-:W-:Y:S01]  /*2230*/  SHF.L.U32 R0, R73, 0x1f, RZ ;  /* 0x0000001f49007819 */ /* 0x000fe200000006ff */
[----:B------:R-:W-:Y:S01]  /*2240*/  UIADD3 UR39, UR46, UR39, URZ ;  /* 0x000000272e277290 */ /* 0x000fe2000fffe03f */
[----:B------:R-:W1:Y:S01]  /*2250*/  LDC R7, c[0x0][0x288] ;  /* 0x0000a200ff077b82 */ /* 0x000e620000000800 */
[----:B------:R-:W-:Y:S01]  /*2260*/  UISETP.GE.U32.AND UP1, UPT, UR46, 0x1c, UPT ;  /* 0x0000001c2e00788c */ /* 0x000fe2000bf26070 */
[----:B------:R-:W-:Y:S01]  /*2270*/  IMAD.SHL.U32 R8, R62, 0x2, RZ ;  /* 0x000000023e087824 */ /* 0x000fe200078e00ff */
[----:B------:R-:W-:Y:S02]  /*2280*/  UISETP.GT.U32.AND UP0, UPT, UR39, 0x1b, UPT ;  /* 0x0000001b2700788c */ /* 0x000fe4000bf04070 */
[----:B------:R-:W-:Y:S02]  /*2290*/  USHF.R.U32.HI UR4, URZ, 0x2, UR39 ;  /* 0x000000023f047899 */ /* 0x000fe40008011627 */
[----:B------:R-:W-:Y:S01]  /*22a0*/  UISETP.LT.U32.AND UP0, UPT, UR46, 0x1c, UP0 ;  /* 0x0000001c2e00788c */ /* 0x000fe20008701070 */
[----:B------:R-:W2:Y:S01]  /*22b0*/  SYNCS.PHASECHK.TRANS64.TRYWAIT P0, [R63+UR42+0x10], R0 ;  /* 0x000010003f0075a7 */ /* 0x000ea2000800016a */
[----:B------:R-:W-:Y:S01]  /*22c0*/  UIMAD.WIDE.U32 UR4, UR4, 0x24924925, URZ ;  /* 0x24924925040478a5 */ /* 0x000fe2000f8e003f */
[----:B------:R-:W-:Y:S01]  /*22d0*/  SHF.R.S32.HI R9, RZ, 0x1f, R8 ;  /* 0x0000001fff097819 */ /* 0x000fe20000011408 */
[----:B------:R-:W-:-:S02]  /*22e0*/  USEL UR6, URZ, 0x1, !UP0 ;  /* 0x000000013f067887 */ /* 0x000fc4000c000000 */
[----:B------:R-:W-:Y:S02]  /*22f0*/  UIMAD UR39, UR5, -0x1c, UR39 ;  /* 0xffffffe4052778a4 */ /* 0x000fe4000f8e0227 */
[----:B------:R-:W-:-:S04]  /*2300*/  ULOP3.LUT UR38, UR38, UR6, URZ, 0x3c, !UPT ;  /* 0x0000000626267292 */ /* 0x000fc8000f8e3c3f */
[----:B------:R-:W-:Y:S01]  /*2310*/  @UP1 ULOP3.LUT UR38, UR38, 0x1, UR5, 0x78, !UPT ;  /* 0x0000000126261892 */ /* 0x000fe2000f8e7805 */
[----:B-12---:R-:W-:Y:S11]  /*2320*/  @!P0 BRA `(.L_x_36) ;  /* 0x00000048008c8947 */ /* 0x006ff60003800000 */
.L_x_150:
[----:B-1----:R-:W-:Y:S01]  /*2330*/  IMAD.SHL.U32 R0, R19, 0x40, RZ ;  /* 0x0000004013007824 */ /* 0x002fe200078e00ff */
[----:B------:R-:W-:Y:S01]  /*2340*/  ULDC UR6, c[0x0][0x284] ;  /* 0x0000a10000067ab9 */ /* 0x000fe20000000800 */
[----:B------:R-:W-:Y:S01]  /*2350*/  IMAD.SHL.U32 R14, R22, 0x40, RZ ;  /* 0x00000040160e7824 */ /* 0x000fe200078e00ff */
[----:B------:R-:W-:Y:S01]  /*2360*/  SHF.R.S32.HI R11, RZ, 0x1f, R2 ;  /* 0x0000001fff0b7819 */ /* 0x000fe20000011402 */
[----:B------:R-:W-:Y:S01]  /*2370*/  ULDC.64 UR4, c[0x0][0x5d0] ;  /* 0x0001740000047ab9 */ /* 0x000fe20000000a00 */
[----:B------:R-:W-:Y:S01]  /*2380*/  ISETP.GE.AND P0, PT, R0, UR6, PT ;  /* 0x0000000600007c0c */ /* 0x000fe2000bf06270 */
[----:B------:R-:W-:Y:S01]  /*2390*/  IMAD.WIDE.U32 R4, R2, UR4, R8 ;  /* 0x0000000402047c25 */ /* 0x000fe2000f8e0008 */
[----:B------:R-:W-:Y:S02]  /*23a0*/  SHF.R.S32.HI R15, RZ, 0x1f, R14 ;  /* 0x0000001fff0f7819 */ /* 0x000fe4000001140e */
[C---:B------:R-:W-:Y:S01]  /*23b0*/  ISETP.GE.OR P0, PT, R14.reuse, R7, P0 ;  /* 0x000000070e00720c */ /* 0x040fe20000706670 */
[----:B------:R-:W-:Y:S01]  /*23c0*/  IMAD R3, R11, UR4, RZ ;  /* 0x000000040b037c24 */ /* 0x000fe2000f8e02ff */
[----:B------:R-:W-:-:S03]  /*23d0*/  IADD3 R4, P1, R14, R4, RZ ;  /* 0x000000040e047210 */ /* 0x000fc60007f3e0ff */
[----:B------:R-:W-:-:S05]  /*23e0*/  IMAD R3, R2, UR5, R3 ;  /* 0x0000000502037c24 */ /* 0x000fca000f8e0203 */
[----:B------:R-:W-:-:S03]  /*23f0*/  IADD3.X R5, R15, R5, R3, P1, !PT ;  /* 0x000000050f057210 */ /* 0x000fc60000ffe403 */
[----:B------:R-:W-:Y:S05]  /*2400*/  @P0 BRA `(.L_x_37) ;  /* 0x0000002000b00947 */ /* 0x000fea0003800000 */
[----:B------:R-:W1:Y:S01]  /*2410*/  LDC.64 R76, c[0x0][0x5c8] ;  /* 0x00017200ff4c7b82 */ /* 0x000e620000000a00 */
[----:B-----5:R-:W-:Y:S01]  /*2420*/  FSETP.NEU.AND P0, PT, R59, RZ, PT ;  /* 0x000000ff3b00720b */ /* 0x020fe20003f0d000 */
[----:B------:R-:W-:Y:S01]  /*2430*/  IMAD R3, R62, -0x2, R7 ;  /* 0xfffffffe3e037824 */ /* 0x000fe200078e0207 */
[----:B------:R-:W-:Y:S01]  /*2440*/  BSSY B0, `(.L_x_37) ;  /* 0x0000228000007945 */ /* 0x000fe20003800000 */
[----:B------:R-:W-:-:S04]  /*2450*/  IMAD.WIDE R68, R19, 0x40, R60 ;  /* 0x0000004013447825 */ /* 0x000fc800078e023c */
[----:B------:R-:W-:Y:S02]  /*2460*/  IMAD.IADD R3, R3, 0x1, -R14 ;  /* 0x0000000103037824 */ /* 0x000fe400078e0a0e */
[----:B------:R-:W-:-:S03]  /*2470*/  IMAD.IADD R0, R67, 0x1, -R0 ;  /* 0x0000000143007824 */ /* 0x000fc600078e0a00 */
[----:B------:R-:W-:-:S04]  /*2480*/  ISETP.GT.AND P2, PT, R3, RZ, PT ;  /* 0x000000ff0300720c */ /* 0x000fc80003f44270 */
[----:B------:R-:W-:Y:S01]  /*2490*/  ISETP.GT.AND P1, PT, R0, RZ, P2 ;  /* 0x000000ff0000720c */ /* 0x000fe20001724270 */
[-C--:B-1----:R-:W-:Y:S02]  /*24a0*/  IMAD R6, R69, R76.reuse, RZ ;  /* 0x0000004c45067224 */ /* 0x082fe400078e02ff */
[----:B------:R-:W-:-:S04]  /*24b0*/  IMAD.WIDE.U32 R70, R68, R76, R4 ;  /* 0x0000004c44467225 */ /* 0x000fc800078e0004 */
[----:B------:R-:W-:-:S04]  /*24c0*/  IMAD R5, R68, R77, R6 ;  /* 0x0000004d44057224 */ /* 0x000fc800078e0206 */
[----:B------:R-:W-:Y:S01]  /*24d0*/  IMAD.IADD R7, R71, 0x1, R5 ;  /* 0x0000000147077824 */ /* 0x000fe200078e0205 */
[----:B------:R-:W-:Y:S06]  /*24e0*/  @!P0 BRA `(.L_x_38) ;  /* 0x0000001400e48947 */ /* 0x000fec0003800000 */
[----:B------:R-:W1:Y:S01]  /*24f0*/  LDC.64 R74, c[0x0][0x5b8] ;  /* 0x00016e00ff4a7b82 */ /* 0x000e620000000a00 */
[----:B------:R-:W-:-:S07]  /*2500*/  ULDC.64 UR4, c[0x0][0x5c0] ;  /* 0x0001700000047ab9 */ /* 0x000fce0000000a00 */
[----:B------:R-:W2:Y:S08]  /*2510*/  LDC.64 R78, c[0x0][0x5b0] ;  /* 0x00016c00ff4e7b82 */ /* 0x000eb00000000a00 */
[----:B------:R-:W0:Y:S01]  /*2520*/  LDC.64 R80, c[0x0][0x5a8] ;  /* 0x00016a00ff507b82 */ /* 0x000e220000000a00 */
[-C--:B-1----:R-:W-:Y:S02]  /*2530*/  IMAD R6, R11, R74.reuse, RZ ;  /* 0x0000004a0b067224 */ /* 0x082fe400078e02ff */
[----:B------:R-:W-:-:S04]  /*2540*/  IMAD.WIDE.U32 R4, R2, R74, R8 ;  /* 0x0000004a02047225 */ /* 0x000fc800078e0008 */
[----:B------:R-:W-:Y:S01]  /*2550*/  IMAD R71, R2, R75, R6 ;  /* 0x0000004b02477224 */ /* 0x000fe200078e0206 */
[----:B------:R-:W-:Y:S01]  /*2560*/  IADD3 R10, P0, R14, R4, RZ ;  /* 0x000000040e0a7210 */ /* 0x000fe20007f1e0ff */
[----:B--2---:R-:W-:-:S03]  /*2570*/  IMAD R4, R69, R78, RZ ;  /* 0x0000004e45047224 */ /* 0x004fc600078e02ff */
[----:B------:R-:W-:Y:S01]  /*2580*/  IADD3.X R11, R15, R5, R71, P0, !PT ;  /* 0x000000050f0b7210 */ /* 0x000fe200007fe447 */
[C---:B------:R-:W-:Y:S02]  /*2590*/  IMAD R75, R68.reuse, R79, R4 ;  /* 0x0000004f444b7224 */ /* 0x040fe400078e0204 */
[----:B------:R-:W-:-:S04]  /*25a0*/  IMAD.WIDE.U32 R4, R68, R78, R10 ;  /* 0x0000004e44047225 */ /* 0x000fc800078e000a */
[----:B------:R-:W-:Y:S01]  /*25b0*/  IMAD.IADD R5, R5, 0x1, R75 ;  /* 0x0000000105057824 */ /* 0x000fe200078e024b */
[----:B0-----:R-:W-:-:S04]  /*25c0*/  LEA R12, P0, R4, R80, 0x1 ;  /* 0x00000050040c7211 */ /* 0x001fc800078008ff */
[----:B------:R-:W-:-:S05]  /*25d0*/  LEA.HI.X R13, R4, R81, R5, 0x1, P0 ;  /* 0x00000051040d7211 */ /* 0x000fca00000f0c05 */
[----:B------:R-:W2:Y:S01]  /*25e0*/  @P1 LDG.E.LTC128B.U16 R19, desc[UR36][R12.64] ;  /* 0x000000240c131981 */ /* 0x000ea2000c1e1520 */
[----:B------:R-:W-:Y:S01]  /*25f0*/  IMAD.WIDE.U32 R4, R68, R78, R14 ;  /* 0x0000004e44047225 */ /* 0x000fe200078e000e */
[----:B------:R-:W-:Y:S02]  /*2600*/  BSSY B1, `(.L_x_39) ;  /* 0x0000015000017945 */ /* 0x000fe40003800000 */
[----:B------:R-:W-:-:S04]  /*2610*/  IADD3 R20, P0, R8, R4, RZ ;  /* 0x0000000408147210 */ /* 0x000fc80007f1e0ff */
[----:B------:R-:W-:Y:S02]  /*2620*/  IADD3.X R21, R9, R75, R5, P0, !PT ;  /* 0x0000004b09157210 */ /* 0x000fe400007fe405 */
[----:B------:R-:W-:Y:S01]  /*2630*/  LEA R6, P0, R70, UR4, 0x1 ;  /* 0x0000000446067c11 */ /* 0x000fe2000f8008ff */
[----:B------:R-:W-:-:S03]  /*2640*/  IMAD.WIDE.U32 R20, R2, R74, R20 ;  /* 0x0000004a02147225 */ /* 0x000fc600078e0014 */
[----:B------:R-:W-:Y:S02]  /*2650*/  LEA.HI.X R7, R70, UR5, R7, 0x1, P0 ;  /* 0x0000000546077c11 */ /* 0x000fe400080f0c07 */
[----:B------:R-:W-:-:S04]  /*2660*/  ISETP.GT.AND P0, PT, R3, 0x1, PT ;  /* 0x000000010300780c */ /* 0x000fc80003f04270 */
[----:B------:R-:W-:Y:S01]  /*2670*/  ISETP.GT.AND P3, PT, R0, RZ, P0 ;  /* 0x000000ff0000720c */ /* 0x000fe20000764270 */
[----:B--2---:R-:W-:-:S05]  /*2680*/  HADD2.F32 R4, -RZ, R19.H0_H0 ;  /* 0x20000013ff047230 */ /* 0x004fca0000004100 */
[----:B------:R-:W-:Y:S01]  /*2690*/  FMUL R5, R4, R59 ;  /* 0x0000003b04057220 */ /* 0x000fe20000400000 */
[----:B------:R-:W-:-:S03]  /*26a0*/  LEA R4, P4, R20, R80, 0x1 ;  /* 0x0000005014047211 */ /* 0x000fc600078808ff */
[----:B------:R-:W-:-:S05]  /*26b0*/  FFMA R5, R24, R58, R5 ;  /* 0x0000003a18057223 */ /* 0x000fca0000000005 */
[----:B------:R-:W-:Y:S01]  /*26c0*/  F2FP.F16.F32.PACK_AB R12, RZ, R5 ;  /* 0x00000005ff0c723e */ /* 0x000fe200000000ff */
[----:B------:R-:W-:-:S03]  /*26d0*/  IMAD.IADD R5, R71, 0x1, R21 ;  /* 0x0000000147057824 */ /* 0x000fc600078e0215 */
[----:B------:R-:W-:Y:S01]  /*26e0*/  PRMT R13, R12, 0x7610, R13 ;  /* 0x000076100c0d7816 */ /* 0x000fe2000000000d */
[----:B------:R-:W-:Y:S01]  /*26f0*/  IMAD.SHL.U32 R12, R78, 0x8, RZ ;  /* 0x000000084e0c7824 */ /* 0x000fe200078e00ff */
[----:B------:R-:W-:-:S03]  /*2700*/  LEA.HI.X R5, R20, R81, R5, 0x1, P4 ;  /* 0x0000005114057211 */ /* 0x000fc600020f0c05 */
[----:B------:R0:W-:Y:S02]  /*2710*/  @P1 STG.E.U16 desc[UR36][R6.64], R13 ;  /* 0x0000000d06001986 */ /* 0x0001e4000c101524 */
[----:B0-----:R-:W-:Y:S01]  /*2720*/  SHF.L.U64.HI R13, R78, 0x3, R79 ;  /* 0x000000034e0d7819 */ /* 0x001fe2000001024f */
[----:B------:R-:W-:Y:S06]  /*2730*/  @!P3 BRA `(.L_x_40) ;  /* 0x000000000004b947 */ /* 0x000fec0003800000 */
[----:B------:R0:W5:Y:S02]  /*2740*/  LDG.E.LTC128B.U16 R19, desc[UR36][R4.64+0x2] ;  /* 0x0000022404137981 */ /* 0x000164000c1e1520 */
.L_x_40:
[----:B------:R-:W-:Y:S05]  /*2750*/  BSYNC B1 ;  /* 0x0000000000017941 */ /* 0x000fea0003800000 */
.L_x_39:
[----:B-----5:R-:W-:Y:S01]  /*2760*/  HADD2.F32 R20, -RZ, R19.H0_H0 ;  /* 0x20000013ff147230 */ /* 0x020fe20000004100 */
[----:B------:R-:W-:Y:S01]  /*2770*/  ISETP.GT.AND P2, PT, R0, 0x8, P2 ;  /* 0x000000080000780c */ /* 0x000fe20001744270 */
[----:B------:R-:W-:-:S04]  /*2780*/  IMAD.WIDE.U32 R68, R68, R78, R12 ;  /* 0x0000004e44447225 */ /* 0x000fc800078e000c */
[----:B------:R-:W-:Y:S01]  /*2790*/  FMUL R20, R20, R59 ;  /* 0x0000003b14147220 */ /* 0x000fe20000400000 */
[----:B------:R-:W-:Y:S01]  /*27a0*/  IMAD.IADD R75, R75, 0x1, R69 ;  /* 0x000000014b4b7824 */ /* 0x000fe200078e0245 */
[----:B------:R-:W-:Y:S02]  /*27b0*/  IADD3 R10, P1, R10, R68, RZ ;  /* 0x000000440a0a7210 */ /* 0x000fe40007f3e0ff */
[----:B------:R-:W-:-:S03]  /*27c0*/  FFMA R20, R25, R58, R20 ;  /* 0x0000003a19147223 */ /* 0x000fc60000000014 */
[----:B------:R-:W-:Y:S01]  /*27d0*/  IMAD.X R11, R75, 0x1, R11, P1 ;  /* 0x000000014b0b7824 */ /* 0x000fe200008e060b */
[C---:B------:R-:W-:Y:S02]  /*27e0*/  LEA R12, P1, R10.reuse, R80, 0x1 ;  /* 0x000000500a0c7211 */ /* 0x040fe400078208ff */
[----:B------:R-:W-:Y:S02]  /*27f0*/  F2FP.F16.F32.PACK_AB R20, RZ, R20 ;  /* 0x00000014ff14723e */ /* 0x000fe400000000ff */
[----:B------:R-:W-:-:S03]  /*2800*/  LEA.HI.X R13, R10, R81, R11, 0x1, P1 ;  /* 0x000000510a0d7211 */ /* 0x000fc600008f0c0b */
[----:B------:R1:W-:Y:S04]  /*2810*/  @P3 STG.E.U16 desc[UR36][R6.64+0x2], R20 ;  /* 0x0000021406003986 */ /* 0x0003e8000c101524 */
[----:B------:R-:W2:Y:S01]  /*2820*/  @P2 LDG.E.LTC128B.U16 R19, desc[UR36][R12.64] ;  /* 0x000000240c132981 */ /* 0x000ea2000c1e1520 */
[----:B------:R-:W-:Y:S01]  /*2830*/  IADD3 R14, P1, P3, R8, R68, R14 ;  /* 0x00000044080e7210 */ /* 0x000fe20007b3e00e */
[----:B------:R-:W-:Y:S01]  /*2840*/  BSSY B1, `(.L_x_41) ;  /* 0x0000011000017945 */ /* 0x000fe20003800000 */
[C---:B------:R-:W-:Y:S02]  /*2850*/  SHF.L.U64.HI R11, R76.reuse, 0x4, R77 ;  /* 0x000000044c0b7819 */ /* 0x040fe4000001024d */
[----:B------:R-:W-:Y:S02]  /*2860*/  IADD3.X R15, R9, R75, R15, P1, P3 ;  /* 0x0000004b090f7210 */ /* 0x000fe40000fe640f */
[----:B------:R-:W-:-:S02]  /*2870*/  LEA R10, P1, R76, R6, 0x4 ;  /* 0x000000064c0a7211 */ /* 0x000fc400078220ff */
[----:B------:R-:W-:Y:S01]  /*2880*/  ISETP.GT.AND P0, PT, R0, 0x8, P0 ;  /* 0x000000080000780c */ /* 0x000fe20000704270 */
[----:B------:R-:W-:-:S04]  /*2890*/  IMAD.WIDE.U32 R14, R2, R74, R14 ;  /* 0x0000004a020e7225 */ /* 0x000fc800078e000e */
[----:B------:R-:W-:Y:S02]  /*28a0*/  IMAD.X R11, R11, 0x1, R7, P1 ;  /* 0x000000010b0b7824 */ /* 0x000fe400008e0607 */
[----:B------:R-:W-:Y:S02]  /*28b0*/  IMAD.IADD R2, R71, 0x1, R15 ;  /* 0x0000000147027824 */ /* 0x000fe400078e020f */
[----:B--2---:R-:W-:-:S05]  /*28c0*/  HADD2.F32 R8, -RZ, R19.H0_H0 ;  /* 0x20000013ff087230 */ /* 0x004fca0000004100 */
[----:B------:R-:W-:Y:S01]  /*28d0*/  FMUL R9, R8, R59 ;  /* 0x0000003b08097220 */ /* 0x000fe20000400000 */
[----:B------:R-:W-:-:S03]  /*28e0*/  LEA R8, P3, R14, R80, 0x1 ;  /* 0x000000500e087211 */ /* 0x000fc600078608ff */
[----:B------:R-:W-:-:S05]  /*28f0*/  FFMA R9, R26, R58, R9 ;  /* 0x0000003a1a097223 */ /* 0x000fca0000000009 */
[----:B------:R-:W-:Y:S02]  /*2900*/  F2FP.F16.F32.PACK_AB R12, RZ, R9 ;  /* 0x00000009ff0c723e */ /* 0x000fe400000000ff */
[----:B------:R-:W-:-:S03]  /*2910*/  LEA.HI.X R9, R14, R81, R2, 0x1, P3 ;  /* 0x000000510e097211 */ /* 0x000fc600018f0c02 */
[----:B------:R1:W-:Y:S01]  /*2920*/  @P2 STG.E.U16 desc[UR36][R10.64], R12 ;  /* 0x0000000c0a002986 */ /* 0x0003e2000c101524 */
[----:B------:R-:W-:Y:S05]  /*2930*/  @!P0 BRA `(.L_x_42) ;  /* 0x0000000000048947 */ /* 0x000fea0003800000 */
[----:B------:R2:W5:Y:S02]  /*2940*/  LDG.E.LTC128B.U16 R19, desc[UR36][R8.64+0x2] ;  /* 0x0000022408137981 */ /* 0x000564000c1e1520 */
.L_x_42:
[----:B------:R-:W-:Y:S05]  /*2950*/  BSYNC B1 ;  /* 0x0000000000017941 */ /* 0x000fea0003800000 */
.L_x_41:
[----:B-----5:R-:W-:Y:S01]  /*2960*/  HADD2.F32 R2, -RZ, R19.H0_H0 ;  /* 0x20000013ff027230 */ /* 0x020fe20000004100 */
[----:B------:R-:W-:Y:S01]  /*2970*/  ISETP.GT.AND P1, PT, R3, 0x8, PT ;  /* 0x000000080300780c */ /* 0x000fe20003f24270 */
[----:B------:R-:W-:Y:S03]  /*2980*/  BSSY B1, `(.L_x_43) ;  /* 0x0000008000017945 */ /* 0x000fe60003800000 */
[----:B------:R-:W-:Y:S01]  /*2990*/  FMUL R2, R2, R59 ;  /* 0x0000003b02027220 */ /* 0x000fe20000400000 */
[----:B------:R-:W-:-:S03]  /*29a0*/  ISETP.GT.AND P2, PT, R0, RZ, P1 ;  /* 0x000000ff0000720c */ /* 0x000fc60000f44270 */
[----:B------:R-:W-:-:S05]  /*29b0*/  FFMA R2, R27, R58, R2 ;  /* 0x0000003a1b027223 */ /* 0x000fca0000000002 */
[----:B------:R-:W-:-:S05]  /*29c0*/  F2FP.F16.F32.PACK_AB R2, RZ, R2 ;  /* 0x00000002ff02723e */ /* 0x000fca00000000ff */
[----:B------:R3:W-:Y:S01]  /*29d0*/  @P0 STG.E.U16 desc[UR36][R10.64+0x2], R2 ;  /* 0x000002020a000986 */ /* 0x0007e2000c101524 */
[----:B------:R-:W-:Y:S05]  /*29e0*/  @!P2 BRA `(.L_x_44) ;  /* 0x000000000004a947 */ /* 0x000fea0003800000 */
[----:B------:R4:W5:Y:S02]  /*29f0*/  LDG.E.LTC128B.U16 R19, desc[UR36][R4.64+0x10] ;  /* 0x0000102404137981 */ /* 0x000964000c1e1520 */
.L_x_44:
[----:B------:R-:W-:Y:S05]  /*2a00*/  BSYNC B1 ;  /* 0x0000000000017941 */ /* 0x000fea0003800000 */
.L_x_43:
[----:B---3-5:R-:W-:Y:S01]  /*2a10*/  HADD2.F32 R2, -RZ, R19.H0_H0 ;  /* 0x20000013ff027230 */ /* 0x028fe20000004100 */
        /* <DEDUP_REMOVED lines=9> */
.L_x_46:
[----:B------:R-:W-:Y:S05]  /*2ab0*/  BSYNC B1 ;  /* 0x0000000000017941 */ /* 0x000fea0003800000 */
.L_x_45:
[----:B-----5:R-:W-:Y:S01]  /*2ac0*/  HADD2.F32 R2, -RZ, R19.H0_H0 ;  /* 0x20000013ff027230 */ /* 0x020fe20000004100 */
[----:B------:R-:W-:Y:S01]  /*2ad0*/  ISETP.GT.AND P1, PT, R0, 0x8, P1 ;  /* 0x000000080000780c */ /* 0x000fe20000f24270 */
[----:B------:R-:W-:Y:S03]  /*2ae0*/  BSSY B1, `(.L_x_47) ;  /* 0x0000007000017945 */ /* 0x000fe60003800000 */
[----:B------:R-:W-:-:S04]  /*2af0*/  FMUL R2, R2, R59 ;  /* 0x0000003b02027220 */ /* 0x000fc80000400000 */
[----:B------:R-:W-:-:S05]  /*2b00*/  FFMA R2, R29, R58, R2 ;  /* 0x0000003a1d027223 */ /* 0x000fca0000000002 */
[----:B------:R-:W-:-:S05]  /*2b10*/  F2FP.F16.F32.PACK_AB R2, RZ, R2 ;  /* 0x00000002ff02723e */ /* 0x000fca00000000ff */
[----:B------:R0:W-:Y:S01]  /*2b20*/  @P3 STG.E.U16 desc[UR36][R6.64+0x12], R2 ;  /* 0x0000120206003986 */ /* 0x0001e2000c101524 */
[----:B------:R-:W-:Y:S05]  /*2b30*/  @!P1 BRA `(.L_x_48) ;  /* 0x0000000000049947 */ /* 0x000fea0003800000 */
[----:B------:R0:W5:Y:S02]  /*2b40*/  LDG.E.LTC128B.U16 R19, desc[UR36][R8.64+0x10] ;  /* 0x0000102408137981 */ /* 0x000164000c1e1520 */
.L_x_48:
[----:B------:R-:W-:Y:S05]  /*2b50*/  BSYNC B1 ;  /* 0x0000000000017941 */ /* 0x000fea0003800000 */
.L_x_47:
[----:B0----5:R-:W-:Y:S01]  /*2b60*/  HADD2.F32 R2, -RZ, R19.H0_H0 ;  /* 0x20000013ff027230 */ /* 0x021fe20000004100 */
[----:B------:R-:W-:Y:S01]  /*2b70*/  ISETP.GT.AND P0, PT, R0, 0x8, P0 ;  /* 0x000000080000780c */ /* 0x000fe20000704270 */
[----:B------:R-:W-:Y:S03]  /*2b80*/  BSSY B1, `(.L_x_49) ;  /* 0x0000007000017945 */ /* 0x000fe60003800000 */
[----:B---3--:R-:W-:-:S04]  /*2b90*/  FMUL R13, R2, R59 ;  /* 0x0000003b020d7220 */ /* 0x008fc80000400000 */
[----:B------:R-:W-:-:S05]  /*2ba0*/  FFMA R13, R30, R58, R13 ;  /* 0x0000003a1e0d7223 */ /* 0x000fca000000000d */
[----:B------:R-:W-:-:S05]  /*2bb0*/  F2FP.F16.F32.PACK_AB R13, RZ, R13 ;  /* 0x0000000dff0d723e */ /* 0x000fca00000000ff */
[----:B------:R0:W-:Y:S01]  /*2bc0*/  @P1 STG.E.U16 desc[UR36][R10.64+0x10], R13 ;  /* 0x0000100d0a001986 */ /* 0x0001e2000c101524 */
[----:B------:R-:W-:Y:S05]  /*2bd0*/  @!P0 BRA `(.L_x_50) ;  /* 0x0000000000048947 */ /* 0x000fea0003800000 */
[----:B------:R3:W5:Y:S02]  /*2be0*/  LDG.E.LTC128B.U16 R19, desc[UR36][R8.64+0x12] ;  /* 0x0000122408137981 */ /* 0x000764000c1e1520 */
.L_x_50:
[----:B------:R-:W-:Y:S05]  /*2bf0*/  BSYNC B1 ;  /* 0x0000000000017941 */ /* 0x000fea0003800000 */
.L_x_49:
        /* <DEDUP_REMOVED lines=10> */
.L_x_52:
[----:B------:R-:W-:Y:S05]  /*2ca0*/  BSYNC B1 ;  /* 0x0000000000017941 */ /* 0x000fea0003800000 */
.L_x_51:
[----:B0----5:R-:W-:Y:S01]  /*2cb0*/  HADD2.F32 R2, -RZ, R19.H0_H0 ;  /* 0x20000013ff027230 */ /* 0x021fe20000004100 */
        /* <DEDUP_REMOVED lines=9> */
.L_x_54:
[----:B------:R-:W-:Y:S05]  /*2d50*/  BSYNC B1 ;  /* 0x0000000000017941 */ /* 0x000fea0003800000 */
.L_x_53:
        /* <DEDUP_REMOVED lines=9> */
.L_x_56:
[----:B------:R-:W-:Y:S05]  /*2df0*/  BSYNC B1 ;  /* 0x0000000000017941 */ /* 0x000fea0003800000 */
.L_x_55:
[----:B0----5:R-:W-:Y:S01]  /*2e00*/  HADD2.F32 R2, -RZ, R19.H0_H0 ;  /* 0x20000013ff027230 */ /* 0x021fe20000004100 */
        /* <DEDUP_REMOVED lines=8> */
.L_x_58:
[----:B------:R-:W-:Y:S05]  /*2e90*/  BSYNC B1 ;  /* 0x0000000000017941 */ /* 0x000fea0003800000 */
.L_x_57:
        /* <DEDUP_REMOVED lines=10> */
.L_x_60:
[----:B------:R-:W-:Y:S05]  /*2f40*/  BSYNC B1 ;  /* 0x0000000000017941 */ /* 0x000fea0003800000 */
.L_x_59:
        /* <DEDUP_REMOVED lines=10> */
.L_x_62:
[----:B------:R-:W-:Y:S05]  /*2ff0*/  BSYNC B1 ;  /* 0x0000000000017941 */ /* 0x000fea0003800000 */
.L_x_61:
        /* <DEDUP_REMOVED lines=9> */
.L_x_64:
[----:B------:R-:W-:Y:S05]  /*3090*/  BSYNC B1 ;  /* 0x0000000000017941 */ /* 0x000fea0003800000 */
.L_x_63:
        /* <DEDUP_REMOVED lines=9> */
.L_x_66:
[----:B------:R-:W-:Y:S05]  /*3130*/  BSYNC B1 ;  /* 0x0000000000017941 */ /* 0x000fea0003800000 */
.L_x_65:
        /* <DEDUP_REMOVED lines=10> */
.L_x_68:
[----:B------:R-:W-:Y:S05]  /*31e0*/  BSYNC B1 ;  /* 0x0000000000017941 */ /* 0x000fea0003800000 */
.L_x_67:
        /* <DEDUP_REMOVED lines=10> */
.L_x_70:
[----:B------:R-:W-:Y:S05]  /*3290*/  BSYNC B1 ;  /* 0x0000000000017941 */ /* 0x000fea0003800000 */
.L_x_69:
        /* <DEDUP_REMOVED lines=9> */
.L_x_72:
[----:B------:R-:W-:Y:S05]  /*3330*/  BSYNC B1 ;  /* 0x0000000000017941 */ /* 0x000fea0003800000 */
.L_x_71:
        /* <DEDUP_REMOVED lines=9> */
.L_x_74:
[----:B------:R-:W-:Y:S05]  /*33d0*/  BSYNC B1 ;  /* 0x0000000000017941 */ /* 0x000fea0003800000 */
.L_x_73:
        /* <DEDUP_REMOVED lines=10> */
.L_x_76:
[----:B------:R-:W-:Y:S05]  /*3480*/  BSYNC B1 ;  /* 0x0000000000017941 */ /* 0x000fea0003800000 */
.L_x_75:
        /* <DEDUP_REMOVED lines=10> */
.L_x_78:
[----:B------:R-:W-:Y:S05]  /*3530*/  BSYNC B1 ;  /* 0x0000000000017941 */ /* 0x000fea0003800000 */
.L_x_77:
        /* <DEDUP_REMOVED lines=9> */
.L_x_80:
[----:B------:R-:W-:Y:S05]  /*35d0*/  BSYNC B1 ;  /* 0x0000000000017941 */ /* 0x000fea0003800000 */
.L_x_79:
        /* <DEDUP_REMOVED lines=9> */
.L_x_82:
[----:B------:R-:W-:Y:S05]  /*3670*/  BSYNC B1 ;  /* 0x0000000000017941 */ /* 0x000fea0003800000 */
.L_x_81:
        /* <DEDUP_REMOVED lines=10> */
.L_x_84:
[----:B------:R-:W-:Y:S05]  /*3720*/  BSYNC B1 ;  /* 0x0000000000017941 */ /* 0x000fea0003800000 */
.L_x_83:
        /* <DEDUP_REMOVED lines=10> */
.L_x_86:
[----:B------:R-:W-:Y:S05]  /*37d0*/  BSYNC B1 ;  /* 0x0000000000017941 */ /* 0x000fea0003800000 */
.L_x_85:
        /* <DEDUP_REMOVED lines=9> */
.L_x_88:
[----:B------:R-:W-:Y:S05]  /*3870*/  BSYNC B1 ;  /* 0x0000000000017941 */ /* 0x000fea0003800000 */
.L_x_87:
        /* <DEDUP_REMOVED lines=9> */
.L_x_90:
[----:B------:R-:W-:Y:S05]  /*3910*/  BSYNC B1 ;  /* 0x0000000000017941 */ /* 0x000fea0003800000 */
.L_x_89:
        /* <DEDUP_REMOVED lines=10> */
.L_x_92:
[----:B------:R-:W-:Y:S05]  /*39c0*/  BSYNC B1 ;  /* 0x0000000000017941 */ /* 0x000fea0003800000 */
.L_x_91:
[----:B0----5:R-:W-:Y:S01]  /*39d0*/  HADD2.F32 R2, -RZ, R19.H0_H0 ;  /* 0x20000013ff027230 */ /* 0x021fe20000004100 */
[----:B------:R-:W-:Y:S01]  /*39e0*/  ISETP.GT.AND P0, PT, R3, 0x39, PT ;  /* 0x000000390300780c */ /* 0x000fe20003f04270 */
[----:B------:R-:W-:Y:S01]  /*39f0*/  @P2 IMAD.MOV.U32 R3, RZ, RZ, R7 ;  /* 0x000000ffff032224 */ /* 0x000fe200078e0007 */
[----:B------:R-:W-:Y:S02]  /*3a00*/  BSSY B1, `(.L_x_93) ;  /* 0x0000009000017945 */ /* 0x000fe40003800000 */
[----:B------:R-:W-:Y:S01]  /*3a10*/  FMUL R13, R2, R59 ;  /* 0x0000003b020d7220 */ /* 0x000fe20000400000 */
[----:B------:R-:W-:Y:S01]  /*3a20*/  @P2 IMAD.MOV.U32 R2, RZ, RZ, R6 ;  /* 0x000000ffff022224 */ /* 0x000fe200078e0006 */
[----:B------:R-:W-:Y:S02]  /*3a30*/  ISETP.GT.AND P3, PT, R0, RZ, P0 ;  /* 0x000000ff0000720c */ /* 0x000fe40000764270 */
[----:B------:R-:W-:-:S05]  /*3a40*/  FFMA R13, R52, R58, R13 ;  /* 0x0000003a340d7223 */ /* 0x000fca000000000d */
[----:B------:R-:W-:-:S05]  /*3a50*/  F2FP.F16.F32.PACK_AB R13, RZ, R13 ;  /* 0x0000000dff0d723e */ /* 0x000fca00000000ff */
[----:B------:R0:W-:Y:S01]  /*3a60*/  @P2 STG.E.U16 desc[UR36][R2.64+0x70], R13 ;  /* 0x0000700d02002986 */ /* 0x0001e2000c101524 */
[----:B------:R-:W-:Y:S05]  /*3a70*/  @!P3 BRA `(.L_x_94) ;  /* 0x000000000004b947 */ /* 0x000fea0003800000 */
[----:B------:R0:W5:Y:S02]  /*3a80*/  LDG.E.LTC128B.U16 R19, desc[UR36][R4.64+0x72] ;  /* 0x0000722404137981 */ /* 0x000164000c1e1520 */
.L_x_94:
[----:B------:R-:W-:Y:S05]  /*3a90*/  BSYNC B1 ;  /* 0x0000000000017941 */ /* 0x000fea0003800000 */
.L_x_93:
        /* <DEDUP_REMOVED lines=9> */
.L_x_96:
[----:B------:R-:W-:Y:S05]  /*3b30*/  BSYNC B1 ;  /* 0x0000000000017941 */ /* 0x000fea0003800000 */
.L_x_95:
[----:B0----5:R-:W-:Y:S01]  /*3b40*/  HADD2.F32 R2, -RZ, R19.H0_H0 ;  /* 0x20000013ff027230 */ /* 0x021fe20000004100 */
[----:B------:R-:W-:Y:S01]  /*3b50*/  ISETP.GT.AND P0, PT, R0, 0x8, P0 ;  /* 0x000000080000780c */ /* 0x000fe20000704270 */
[----:B------:R-:W-:Y:S03]  /*3b60*/  BSSY B1, `(.L_x_97) ;  /* 0x000000a000017945 */ /* 0x000fe60003800000 */
[----:B------:R-:W-:Y:S01]  /*3b70*/  FMUL R3, R2, R59 ;  /* 0x0000003b02037220 */ /* 0x000fe20000400000 */
[----:B------:R-:W-:-:S03]  /*3b80*/  @P1 IMAD.MOV.U32 R2, RZ, RZ, R10 ;  /* 0x000000ffff021224 */ /* 0x000fc600078e000a */
[----:B------:R-:W-:-:S05]  /*3b90*/  FFMA R3, R54, R58, R3 ;  /* 0x0000003a36037223 */ /* 0x000fca0000000003 */
[----:B------:R-:W-:-:S04]  /*3ba0*/  F2FP.F16.F32.PACK_AB R3, RZ, R3 ;  /* 0x00000003ff03723e */ /* 0x000fc800000000ff */
[----:B----4-:R-:W-:Y:S01]  /*3bb0*/  PRMT R4, R3, 0x7610, R4 ;  /* 0x0000761003047816 */ /* 0x010fe20000000004 */
[----:B------:R-:W-:-:S05]  /*3bc0*/  @P1 IMAD.MOV.U32 R3, RZ, RZ, R11 ;  /* 0x000000ffff031224 */ /* 0x000fca00078e000b */
[----:B------:R0:W-:Y:S01]  /*3bd0*/  @P1 STG.E.U16 desc[UR36][R2.64+0x70], R4 ;  /* 0x0000700402001986 */ /* 0x0001e2000c101524 */
[----:B------:R-:W-:Y:S05]  /*3be0*/  @!P0 BRA `(.L_x_98) ;  /* 0x0000000000048947 */ /* 0x000fea0003800000 */
[----:B------:R4:W5:Y:S02]  /*3bf0*/  LDG.E.LTC128B.U16 R19, desc[UR36][R8.64+0x72] ;  /* 0x0000722408137981 */ /* 0x000964000c1e1520 */
.L_x_98:
[----:B------:R-:W-:Y:S05]  /*3c00*/  BSYNC B1 ;  /* 0x0000000000017941 */ /* 0x000fea0003800000 */
.L_x_97:
[----:B------:R-:W-:Y:S05]  /*3c10*/  @!P0 BRA `(.L_x_99) ;  /* 0x0000000800a88947 */ /* 0x000fea0003800000 */
[----:B-----5:R-:W-:-:S05]  /*3c20*/  HADD2.F32 R0, -RZ, R19.H0_H0 ;  /* 0x20000013ff007230 */ /* 0x020fca0000004100 */
[----:B------:R-:W-:-:S04]  /*3c30*/  FMUL R0, R0, R59 ;  /* 0x0000003b00007220 */ /* 0x000fc80000400000 */
[----:B------:R-:W-:-:S05]  /*3c40*/  FFMA R0, R55, R58, R0 ;  /* 0x0000003a37007223 */ /* 0x000fca0000000000 */
[----:B------:R-:W-:-:S05]  /*3c50*/  F2FP.F16.F32.PACK_AB R0, RZ, R0 ;  /* 0x00000000ff00723e */ /* 0x000fca00000000ff */
[----:B------:R0:W-:Y:S01]  /*3c60*/  STG.E.U16 desc[UR36][R10.64+0x72], R0 ;  /* 0x000072000a007986 */ /* 0x0001e2000c101524 */
[----:B------:R-:W-:Y:S05]  /*3c70*/  BRA `(.L_x_99) ;  /* 0x0000000800907947 */ /* 0x000fea0003800000 */
.L_x_38:
[----:B------:R-:W-:Y:S01]  /*3c80*/  ISETP.GT.AND P0, PT, R3, 0x1, PT ;  /* 0x000000010300780c */ /* 0x000fe20003f04270 */
[----:B------:R-:W-:Y:S01]  /*3c90*/  ULDC.64 UR4, c[0x0][0x5c0] ;  /* 0x0001700000047ab9 */ /* 0x000fe20000000a00 */
[-C--:B------:R-:W-:Y:S01]  /*3ca0*/  FMUL R24, R24, R58.reuse ;  /* 0x0000003a18187220 */ /* 0x080fe20000400000 */
[-C--:B------:R-:W-:Y:S01]  /*3cb0*/  FMUL R25, R25, R58.reuse ;  /* 0x0000003a19197220 */ /* 0x080fe20000400000 */
[----:B------:R-:W-:Y:S01]  /*3cc0*/  ISETP.GT.AND P3, PT, R0, RZ, P0 ;  /* 0x000000ff0000720c */ /* 0x000fe20000764270 */
[-C--:B------:R-:W-:Y:S01]  /*3cd0*/  FMUL R26, R26, R58.reuse ;  /* 0x0000003a1a1a7220 */ /* 0x080fe20000400000 */
[----:B------:R-:W-:Y:S01]  /*3ce0*/  LEA R4, P4, R70, UR4, 0x1 ;  /* 0x0000000446047c11 */ /* 0x000fe2000f8808ff */
[----:B------:R-:W-:Y:S01]  /*3cf0*/  FMUL R27, R27, R58 ;  /* 0x0000003a1b1b7220 */ /* 0x000fe20000400000 */
[----:B------:R-:W-:Y:S01]  /*3d00*/  F2FP.F16.F32.PACK_AB R24, RZ, R24 ;  /* 0x00000018ff18723e */ /* 0x000fe200000000ff */
[-C--:B------:R-:W-:Y:S01]  /*3d10*/  FMUL R28, R28, R58.reuse ;  /* 0x0000003a1c1c7220 */ /* 0x080fe20000400000 */
[----:B------:R-:W-:Y:S01]  /*3d20*/  LEA.HI.X R5, R70, UR5, R7, 0x1, P4 ;  /* 0x0000000546057c11 */ /* 0x000fe2000a0f0c07 */
[-C--:B------:R-:W-:Y:S01]  /*3d30*/  FMUL R29, R29, R58.reuse ;  /* 0x0000003a1d1d7220 */ /* 0x080fe20000400000 */
[----:B------:R-:W-:Y:S01]  /*3d40*/  F2FP.F16.F32.PACK_AB R25, RZ, R25 ;  /* 0x00000019ff19723e */ /* 0x000fe200000000ff */
[-C--:B------:R-:W-:Y:S01]  /*3d50*/  FMUL R30, R30, R58.reuse ;  /* 0x0000003a1e1e7220 */ /* 0x080fe20000400000 */
[----:B------:R-:W-:Y:S01]  /*3d60*/  SHF.L.U64.HI R77, R76, 0x4, R77 ;  /* 0x000000044c4d7819 */ /* 0x000fe2000001024d */
[----:B------:R-:W-:Y:S01]  /*3d70*/  @P1 STG.E.U16 desc[UR36][R4.64], R24 ;  /* 0x0000001804001986 */ /* 0x000fe2000c101524 */
[----:B------:R-:W-:Y:S01]  /*3d80*/  ISETP.GT.AND P1, PT, R3, 0x8, PT ;  /* 0x000000080300780c */ /* 0x000fe20003f24270 */
[----:B------:R-:W-:Y:S01]  /*3d90*/  FMUL R31, R31, R58 ;  /* 0x0000003a1f1f7220 */ /* 0x000fe20000400000 */
[----:B------:R-:W-:Y:S01]  /*3da0*/  ISETP.GT.AND P4, PT, R0, 0x8, P0 ;  /* 0x000000080000780c */ /* 0x000fe20000784270 */
[----:B------:R-:W-:Y:S01]  /*3db0*/  @P3 STG.E.U16 desc[UR36][R4.64+0x2], R25 ;  /* 0x0000021904003986 */ /* 0x000fe2000c101524 */
[----:B------:R-:W-:Y:S01]  /*3dc0*/  LEA R6, P3, R76, R4, 0x4 ;  /* 0x000000044c067211 */ /* 0x000fe200078620ff */
[-C--:B------:R-:W-:Y:S01]  /*3dd0*/  FMUL R32, R32, R58.reuse ;  /* 0x0000003a20207220 */ /* 0x080fe20000400000 */
[C---:B------:R-:W-:Y:S01]  /*3de0*/  ISETP.GT.AND P2, PT, R0.reuse, 0x8, P2 ;  /* 0x000000080000780c */ /* 0x040fe20001744270 */
[-C--:B------:R-:W-:Y:S01]  /*3df0*/  FMUL R33, R33, R58.reuse ;  /* 0x0000003a21217220 */ /* 0x080fe20000400000 */
[----:B------:R-:W-:Y:S01]  /*3e00*/  ISETP.GT.AND P0, PT, R3, 0x9, PT ;  /* 0x000000090300780c */ /* 0x000fe20003f04270 */
[----:B------:R-:W-:Y:S01]  /*3e10*/  IMAD.X R7, R77, 0x1, R5, P3 ;  /* 0x000000014d077824 */ /* 0x000fe200018e0605 */
[----:B------:R-:W-:Y:S01]  /*3e20*/  ISETP.GT.AND P5, PT, R0, RZ, P1 ;  /* 0x000000ff0000720c */ /* 0x000fe20000fa4270 */
[-C--:B------:R-:W-:Y:S01]  /*3e30*/  FMUL R34, R34, R58.reuse ;  /* 0x0000003a22227220 */ /* 0x080fe20000400000 */
[----:B------:R-:W-:Y:S01]  /*3e40*/  ISETP.GT.AND P3, PT, R0, RZ, P0 ;  /* 0x000000ff0000720c */ /* 0x000fe20000764270 */
[----:B------:R-:W-:Y:S01]  /*3e50*/  FMUL R35, R35, R58 ;  /* 0x0000003a23237220 */ /* 0x000fe20000400000 */
[----:B------:R-:W-:Y:S01]  /*3e60*/  F2FP.F16.F32.PACK_AB R26, RZ, R26 ;  /* 0x0000001aff1a723e */ /* 0x000fe200000000ff */
[-C--:B------:R-:W-:Y:S01]  /*3e70*/  FMUL R36, R36, R58.reuse ;  /* 0x0000003a24247220 */ /* 0x080fe20000400000 */
[----:B------:R-:W-:Y:S01]  /*3e80*/  F2FP.F16.F32.PACK_AB R27, RZ, R27 ;  /* 0x0000001bff1b723e */ /* 0x000fe200000000ff */
[----:B------:R-:W-:Y:S01]  /*3e90*/  FMUL R37, R37, R58 ;  /* 0x0000003a25257220 */ /* 0x000fe20000400000 */
[----:B------:R-:W-:Y:S01]  /*3ea0*/  F2FP.F16.F32.PACK_AB R28, RZ, R28 ;  /* 0x0000001cff1c723e */ /* 0x000fe200000000ff */
[----:B------:R-:W-:Y:S01]  /*3eb0*/  @P2 STG.E.U16 desc[UR36][R6.64], R26 ;  /* 0x0000001a06002986 */ /* 0x000fe2000c101524 */
[----:B------:R-:W-:Y:S01]  /*3ec0*/  F2FP.F16.F32.PACK_AB R29, RZ, R29 ;  /* 0x0000001dff1d723e */ /* 0x000fe200000000ff */
[-C--:B------:R-:W-:Y:S01]  /*3ed0*/  FMUL R38, R38, R58.reuse ;  /* 0x0000003a26267220 */ /* 0x080fe20000400000 */
[C---:B------:R-:W-:Y:S01]  /*3ee0*/  ISETP.GT.AND P2, PT, R0.reuse, 0x8, P1 ;  /* 0x000000080000780c */ /* 0x040fe20000f44270 */
[----:B------:R-:W-:Y:S01]  /*3ef0*/  @P4 STG.E.U16 desc[UR36][R6.64+0x2], R27 ;  /* 0x0000021b06004986 */ /* 0x000fe2000c101524 */
[----:B------:R-:W-:Y:S01]  /*3f00*/  ISETP.GT.AND P1, PT, R3, 0x10, PT ;  /* 0x000000100300780c */ /* 0x000fe20003f24270 */
[----:B------:R-:W-:Y:S01]  /*3f10*/  FMUL R39, R39, R58 ;  /* 0x0000003a27277220 */ /* 0x000fe20000400000 */
[----:B------:R-:W-:Y:S01]  /*3f20*/  F2FP.F16.F32.PACK_AB R30, RZ, R30 ;  /* 0x0000001eff1e723e */ /* 0x000fe200000000ff */
[----:B------:R-:W-:Y:S01]  /*3f30*/  @P5 STG.E.U16 desc[UR36][R4.64+0x10], R28 ;  /* 0x0000101c04005986 */ /* 0x000fe2000c101524 */
[----:B------:R-:W-:Y:S01]  /*3f40*/  ISETP.GT.AND P4, PT, R0, RZ, P1 ;  /* 0x000000ff0000720c */ /* 0x000fe20000f84270 */
[-C--:B------:R-:W-:Y:S01]  /*3f50*/  FMUL R40, R40, R58.reuse ;  /* 0x0000003a28287220 */ /* 0x080fe20000400000 */
[----:B------:R-:W-:Y:S01]  /*3f60*/  F2FP.F16.F32.PACK_AB R31, RZ, R31 ;  /* 0x0000001fff1f723e */ /* 0x000fe200000000ff */
[----:B------:R-:W-:Y:S01]  /*3f70*/  @P3 STG.E.U16 desc[UR36][R4.64+0x12], R29 ;  /* 0x0000121d04003986 */ /* 0x000fe2000c101524 */
[----:B------:R-:W-:Y:S01]  /*3f80*/  ISETP.GT.AND P3, PT, R0, 0x8, P0 ;  /* 0x000000080000780c */ /* 0x000fe20000764270 */
[----:B------:R-:W-:Y:S01]  /*3f90*/  FMUL R41, R41, R58 ;  /* 0x0000003a29297220 */ /* 0x000fe20000400000 */
[----:B------:R-:W-:Y:S01]  /*3fa0*/  ISETP.GT.AND P0, PT, R3, 0x11, PT ;  /* 0x000000110300780c */ /* 0x000fe20003f04270 */
[----:B------:R-:W-:Y:S01]  /*3fb0*/  @P2 STG.E.U16 desc[UR36][R6.64+0x10], R30 ;  /* 0x0000101e06002986 */ /* 0x000fe2000c101524 */
[----:B------:R-:W-:Y:S01]  /*3fc0*/  F2FP.F16.F32.PACK_AB R32, RZ, R32 ;  /* 0x00000020ff20723e */ /* 0x000fe200000000ff */
[-C--:B------:R-:W-:Y:S01]  /*3fd0*/  FMUL R42, R42, R58.reuse ;  /* 0x0000003a2a2a7220 */ /* 0x080fe20000400000 */
[C---:B------:R-:W-:Y:S01]  /*3fe0*/  ISETP.GT.AND P5, PT, R0.reuse, RZ, P0 ;  /* 0x000000ff0000720c */ /* 0x040fe200007a4270 */
[-C--:B------:R-:W-:Y:S01]  /*3ff0*/  FMUL R43, R43, R58.reuse ;  /* 0x0000003a2b2b7220 */ /* 0x080fe20000400000 */
[----:B------:R-:W-:Y:S01]  /*4000*/  ISETP.GT.AND P2, PT, R0, 0x8, P1 ;  /* 0x000000080000780c */ /* 0x000fe20000f44270 */
[-C--:B------:R-:W-:Y:S01]  /*4010*/  FMUL R44, R44, R58.reuse ;  /* 0x0000003a2c2c7220 */ /* 0x080fe20000400000 */
[----:B------:R-:W-:Y:S01]  /*4020*/  ISETP.GT.AND P1, PT, R3, 0x18, PT ;  /* 0x000000180300780c */ /* 0x000fe20003f24270 */
[-C--:B------:R-:W-:Y:S01]  /*4030*/  FMUL R45, R45, R58.reuse ;  /* 0x0000003a2d2d7220 */ /* 0x080fe20000400000 */
[----:B------:R-:W-:Y:S01]  /*4040*/  F2FP.F16.F32.PACK_AB R33, RZ, R33 ;  /* 0x00000021ff21723e */ /* 0x000fe200000000ff */
[----:B------:R-:W-:Y:S01]  /*4050*/  @P3 STG.E.U16 desc[UR36][R6.64+0x12], R31 ;  /* 0x0000121f06003986 */ /* 0x000fe2000c101524 */
[----:B------:R-:W-:Y:S01]  /*4060*/  ISETP.GT.AND P3, PT, R0, 0x8, P0 ;  /* 0x000000080000780c */ /* 0x000fe20000764270 */
[-C--:B------:R-:W-:Y:S01]  /*4070*/  FMUL R46, R46, R58.reuse ;  /* 0x0000003a2e2e7220 */ /* 0x080fe20000400000 */
[----:B------:R-:W-:Y:S01]  /*4080*/  ISETP.GT.AND P0, PT, R3, 0x19, PT ;  /* 0x000000190300780c */ /* 0x000fe20003f04270 */
[----:B------:R-:W-:Y:S01]  /*4090*/  @P4 STG.E.U16 desc[UR36][R4.64+0x20], R32 ;  /* 0x0000202004004986 */ /* 0x000fe2000c101524 */
[C---:B------:R-:W-:Y:S01]  /*40a0*/  ISETP.GT.AND P4, PT, R0.reuse, RZ, P1 ;  /* 0x000000ff0000720c */ /* 0x040fe20000f84270 */
[----:B------:R-:W-:Y:S01]  /*40b0*/  FMUL R47, R47, R58 ;  /* 0x0000003a2f2f7220 */ /* 0x000fe20000400000 */
[----:B------:R-:W-:Y:S01]  /*40c0*/  F2FP.F16.F32.PACK_AB R34, RZ, R34 ;  /* 0x00000022ff22723e */ /* 0x000fe200000000ff */
[----:B------:R-:W-:Y:S01]  /*40d0*/  @P5 STG.E.U16 desc[UR36][R4.64+0x22], R33 ;  /* 0x0000222104005986 */ /* 0x000fe2000c101524 */
[----:B------:R-:W-:Y:S01]  /*40e0*/  ISETP.GT.AND P5, PT, R0, RZ, P0 ;  /* 0x000000ff0000720c */ /* 0x000fe200007a4270 */
[----:B------:R-:W-:Y:S01]  /*40f0*/  FMUL R48, R48, R58 ;  /* 0x0000003a30307220 */ /* 0x000fe20000400000 */
[----:B------:R-:W-:Y:S01]  /*4100*/  F2FP.F16.F32.PACK_AB R35, RZ, R35 ;  /* 0x00000023ff23723e */ /* 0x000fe200000000ff */
[----:B------:R-:W-:Y:S01]  /*4110*/  @P2 STG.E.U16 desc[UR36][R6.64+0x20], R34 ;  /* 0x0000202206002986 */ /* 0x000fe2000c101524 */
[----:B------:R-:W-:Y:S01]  /*4120*/  F2FP.F16.F32.PACK_AB R36, RZ, R36 ;  /* 0x00000024ff24723e */ /* 0x000fe200000000ff */
[-C--:B------:R-:W-:Y:S01]  /*4130*/  FMUL R49, R49, R58.reuse ;  /* 0x0000003a31317220 */ /* 0x080fe20000400000 */
[----:B------:R-:W-:Y:S01]  /*4140*/  ISETP.GT.AND P2, PT, R0, 0x8, P1 ;  /* 0x000000080000780c */ /* 0x000fe20000f44270 */
[----:B------:R-:W-:Y:S01]  /*4150*/  @P3 STG.E.U16 desc[UR36][R6.64+0x22], R35 ;  /* 0x0000222306003986 */ /* 0x000fe2000c101524 */
[----:B------:R-:W-:Y:S01]  /*4160*/  ISETP.GT.AND P1, PT, R3, 0x20, PT ;  /* 0x000000200300780c */ /* 0x000fe20003f24270 */
[-C--:B------:R-:W-:Y:S01]  /*4170*/  FMUL R50, R50, R58.reuse ;  /* 0x0000003a32327220 */ /* 0x080fe20000400000 */
[----:B------:R-:W-:Y:S01]  /*4180*/  F2FP.F16.F32.PACK_AB R37, RZ, R37 ;  /* 0x00000025ff25723e */ /* 0x000fe200000000ff */
[----:B------:R-:W-:Y:S01]  /*4190*/  @P4 STG.E.U16 desc[UR36][R4.64+0x30], R36 ;  /* 0x0000302404004986 */ /* 0x000fe2000c101524 */
[C---:B------:R-:W-:Y:S01]  /*41a0*/  ISETP.GT.AND P3, PT, R0.reuse, 0x8, P0 ;  /* 0x000000080000780c */ /* 0x040fe20000764270 */
[-C--:B------:R-:W-:Y:S01]  /*41b0*/  FMUL R51, R51, R58.reuse ;  /* 0x0000003a33337220 */ /* 0x080fe20000400000 */
[----:B------:R-:W-:Y:S01]  /*41c0*/  ISETP.GT.AND P0, PT, R3, 0x21, PT ;  /* 0x000000210300780c */ /* 0x000fe20003f04270 */
[----:B------:R-:W-:Y:S01]  /*41d0*/  @P5 STG.E.U16 desc[UR36][R4.64+0x32], R37 ;  /* 0x0000322504005986 */ /* 0x000fe2000c101524 */
        /* <DEDUP_REMOVED lines=10> */
[----:B------:R-:W-:-:S02]  /*4280*/  F2FP.F16.F32.PACK_AB R41, RZ, R41 ;  /* 0x00000029ff29723e */ /* 0x000fc400000000ff */
[C---:B------:R-:W-:Y:S01]  /*4290*/  ISETP.GT.AND P1, PT, R0.reuse, 0x8, P1 ;  /* 0x000000080000780c */ /* 0x040fe20000f24270 */
[----:B------:R-:W-:Y:S01]  /*42a0*/  @P3 STG.E.U16 desc[UR36][R6.64+0x32], R39 ;  /* 0x0000322706003986 */ /* 0x000fe2000c101524 */
[C---:B------:R-:W-:Y:S02]  /*42b0*/  ISETP.GT.AND P2, PT, R0.reuse, 0x8, P0 ;  /* 0x000000080000780c */ /* 0x040fe40000744270 */
[C---:B------:R-:W-:Y:S01]  /*42c0*/  ISETP.GT.AND P0, PT, R3.reuse, 0x29, PT ;  /* 0x000000290300780c */ /* 0x040fe20003f04270 */
[----:B------:R-:W-:Y:S01]  /*42d0*/  @P4 STG.E.U16 desc[UR36][R4.64+0x40], R40 ;  /* 0x0000402804004986 */ /* 0x000fe2000c101524 */
[----:B------:R-:W-:Y:S02]  /*42e0*/  ISETP.GT.AND P4, PT, R3, 0x28, PT ;  /* 0x000000280300780c */ /* 0x000fe40003f84270 */
[----:B------:R-:W-:Y:S01]  /*42f0*/  F2FP.F16.F32.PACK_AB R42, RZ, R42 ;  /* 0x0000002aff2a723e */ /* 0x000fe200000000ff */
[----:B------:R-:W-:Y:S01]  /*4300*/  @P5 STG.E.U16 desc[UR36][R4.64+0x42], R41 ;  /* 0x0000422904005986 */ /* 0x000fe2000c101524 */
[----:B------:R-:W-:-:S02]  /*4310*/  ISETP.GT.AND P5, PT, R0, RZ, P4 ;  /* 0x000000ff0000720c */ /* 0x000fc400027a4270 */
[C---:B------:R-:W-:Y:S01]  /*4320*/  ISETP.GT.AND P3, PT, R0.reuse, RZ, P0 ;  /* 0x000000ff0000720c */ /* 0x040fe20000764270 */
[----:B------:R-:W-:Y:S01]  /*4330*/  @P1 STG.E.U16 desc[UR36][R6.64+0x40], R42 ;  /* 0x0000402a06001986 */ /* 0x000fe2000c101524 */
[----:B------:R-:W-:Y:S02]  /*4340*/  F2FP.F16.F32.PACK_AB R43, RZ, R43 ;  /* 0x0000002bff2b723e */ /* 0x000fe400000000ff */
[----:B------:R-:W-:Y:S02]  /*4350*/  F2FP.F16.F32.PACK_AB R44, RZ, R44 ;  /* 0x0000002cff2c723e */ /* 0x000fe400000000ff */
[C---:B------:R-:W-:Y:S01]  /*4360*/  ISETP.GT.AND P4, PT, R0.reuse, 0x8, P4 ;  /* 0x000000080000780c */ /* 0x040fe20002784270 */
[----:B------:R-:W-:Y:S01]  /*4370*/  @P2 STG.E.U16 desc[UR36][R6.64+0x42], R43 ;  /* 0x0000422b06002986 */ /* 0x000fe2000c101524 */
[----:B------:R-:W-:Y:S02]  /*4380*/  F2FP.F16.F32.PACK_AB R45, RZ, R45 ;  /* 0x0000002dff2d723e */ /* 0x000fe400000000ff */
[----:B------:R-:W-:Y:S01]  /*4390*/  ISETP.GT.AND P2, PT, R3, 0x31, PT ;  /* 0x000000310300780c */ /* 0x000fe20003f44270 */
[----:B------:R-:W-:Y:S01]  /*43a0*/  @P5 STG.E.U16 desc[UR36][R4.64+0x50], R44 ;  /* 0x0000502c04005986 */ /* 0x000fe2000c101524 */
[----:B------:R-:W-:-:S02]  /*43b0*/  ISETP.GT.AND P5, PT, R0, 0x8, P0 ;  /* 0x000000080000780c */ /* 0x000fc400007a4270 */
[C---:B------:R-:W-:Y:S01]  /*43c0*/  ISETP.GT.AND P1, PT, R3.reuse, 0x38, PT ;  /* 0x000000380300780c */ /* 0x040fe20003f24270 */
[----:B------:R-:W-:Y:S01]  /*43d0*/  @P3 STG.E.U16 desc[UR36][R4.64+0x52], R45 ;  /* 0x0000522d04003986 */ /* 0x000fe2000c101524 */
[C---:B------:R-:W-:Y:S02]  /*43e0*/  ISETP.GT.AND P3, PT, R3.reuse, 0x30, PT ;  /* 0x000000300300780c */ /* 0x040fe40003f64270 */
[----:B------:R-:W-:Y:S01]  /*43f0*/  ISETP.GT.AND P0, PT, R3, 0x39, PT ;  /* 0x000000390300780c */ /* 0x000fe20003f04270 */
[----:B------:R-:W-:Y:S01]  /*4400*/  @P4 IMAD.MOV.U32 R2, RZ, RZ, R6 ;  /* 0x000000ffff024224 */ /* 0x000fe200078e0006 */
[----:B------:R-:W-:Y:S01]  /*4410*/  F2FP.F16.F32.PACK_AB R46, RZ, R46 ;  /* 0x0000002eff2e723e */ /* 0x000fe200000000ff */
[----:B------:R-:W-:Y:S01]  /*4420*/  @P4 IMAD.MOV.U32 R3, RZ, RZ, R7 ;  /* 0x000000ffff034224 */ /* 0x000fe200078e0007 */
[----:B------:R-:W-:Y:S02]  /*4430*/  F2FP.F16.F32.PACK_AB R47, RZ, R47 ;  /* 0x0000002fff2f723e */ /* 0x000fe400000000ff */
[----:B------:R-:W-:-:S02]  /*4440*/  F2FP.F16.F32.PACK_AB R48, RZ, R48 ;  /* 0x00000030ff30723e */ /* 0x000fc400000000ff */
[----:B------:R1:W-:Y:S01]  /*4450*/  @P4 STG.E.U16 desc[UR36][R2.64+0x50], R46 ;  /* 0x0000502e02004986 */ /* 0x0003e2000c101524 */
[C---:B------:R-:W-:Y:S02]  /*4460*/  ISETP.GT.AND P4, PT, R0.reuse, RZ, P2 ;  /* 0x000000ff0000720c */ /* 0x040fe40001784270 */
[----:B------:R-:W-:Y:S02]  /*4470*/  F2FP.F16.F32.PACK_AB R49, RZ, R49 ;  /* 0x00000031ff31723e */ /* 0x000fe400000000ff */
[----:B------:R-:W-:Y:S02]  /*4480*/  ISETP.GT.AND P2, PT, R0, 0x8, P2 ;  /* 0x000000080000780c */ /* 0x000fe40001744270 */
[----:B------:R-:W-:Y:S02]  /*4490*/  F2FP.F16.F32.PACK_AB R50, RZ, R50 ;  /* 0x00000032ff32723e */ /* 0x000fe400000000ff */
[----:B------:R-:W-:Y:S02]  /*44a0*/  F2FP.F16.F32.PACK_AB R51, RZ, R51 ;  /* 0x00000033ff33723e */ /* 0x000fe400000000ff */
[----:B------:R-:W-:Y:S01]  /*44b0*/  F2FP.F16.F32.PACK_AB R52, RZ, R52 ;  /* 0x00000034ff34723e */ /* 0x000fe200000000ff */
[----:B-1----:R-:W-:Y:S01]  /*44c0*/  @P5 IMAD.MOV.U32 R2, RZ, RZ, R6 ;  /* 0x000000ffff025224 */ /* 0x002fe200078e0006 */
[----:B------:R-:W-:Y:S01]  /*44d0*/  F2FP.F16.F32.PACK_AB R53, RZ, R53 ;  /* 0x00000035ff35723e */ /* 0x000fe200000000ff */
[----:B------:R-:W-:Y:S01]  /*44e0*/  @P5 IMAD.MOV.U32 R3, RZ, RZ, R7 ;  /* 0x000000ffff035224 */ /* 0x000fe200078e0007 */
[----:B------:R-:W-:-:S02]  /*44f0*/  F2FP.F16.F32.PACK_AB R54, RZ, R54 ;  /* 0x00000036ff36723e */ /* 0x000fc400000000ff */
[----:B------:R-:W-:Y:S02]  /*4500*/  F2FP.F16.F32.PACK_AB R55, RZ, R55 ;  /* 0x00000037ff37723e */ /* 0x000fe400000000ff */
[----:B------:R1:W-:Y:S01]  /*4510*/  @P5 STG.E.U16 desc[UR36][R2.64+0x52], R47 ;  /* 0x0000522f02005986 */ /* 0x0003e2000c101524 */
[C---:B------:R-:W-:Y:S02]  /*4520*/  ISETP.GT.AND P5, PT, R0.reuse, RZ, P3 ;  /* 0x000000ff0000720c */ /* 0x040fe40001fa4270 */
[----:B------:R-:W-:-:S11]  /*4530*/  ISETP.GT.AND P3, PT, R0, 0x8, P3 ;  /* 0x000000080000780c */ /* 0x000fd60001f64270 */
[----:B-1----:R-:W-:Y:S02]  /*4540*/  @P5 IMAD.MOV.U32 R2, RZ, RZ, R4 ;  /* 0x000000ffff025224 */ /* 0x002fe400078e0004 */
[----:B------:R-:W-:-:S05]  /*4550*/  @P5 IMAD.MOV.U32 R3, RZ, RZ, R5 ;  /* 0x000000ffff035224 */ /* 0x000fca00078e0005 */
[----:B------:R1:W-:Y:S01]  /*4560*/  @P5 STG.E.U16 desc[UR36][R2.64+0x60], R48 ;  /* 0x0000603002005986 */ /* 0x0003e2000c101524 */
[C---:B------:R-:W-:Y:S02]  /*4570*/  ISETP.GT.AND P5, PT, R0.reuse, RZ, P0 ;  /* 0x000000ff0000720c */ /* 0x040fe400007a4270 */
[----:B------:R-:W-:Y:S01]  /*4580*/  ISETP.GT.AND P0, PT, R0, 0x8, P0 ;  /* 0x000000080000780c */ /* 0x000fe20000704270 */
[----:B-1----:R-:W-:Y:S02]  /*4590*/  @P4 IMAD.MOV.U32 R2, RZ, RZ, R4 ;  /* 0x000000ffff024224 */ /* 0x002fe400078e0004 */
[----:B------:R-:W-:-:S05]  /*45a0*/  @P4 IMAD.MOV.U32 R3, RZ, RZ, R5 ;  /* 0x000000ffff034224 */ /* 0x000fca00078e0005 */
[----:B------:R1:W-:Y:S01]  /*45b0*/  @P4 STG.E.U16 desc[UR36][R2.64+0x62], R49 ;  /* 0x0000623102004986 */ /* 0x0003e2000c101524 */
[C---:B------:R-:W-:Y:S02]  /*45c0*/  ISETP.GT.AND P4, PT, R0.reuse, RZ, P1 ;  /* 0x000000ff0000720c */ /* 0x040fe40000f84270 */
[----:B------:R-:W-:Y:S01]  /*45d0*/  ISETP.GT.AND P1, PT, R0, 0x8, P1 ;  /* 0x000000080000780c */ /* 0x000fe20000f24270 */
[----:B-1----:R-:W-:Y:S02]  /*45e0*/  @P3 IMAD.MOV.U32 R2, RZ, RZ, R6 ;  /* 0x000000ffff023224 */ /* 0x002fe400078e0006 */
[----:B------:R-:W-:-:S05]  /*45f0*/  @P3 IMAD.MOV.U32 R3, RZ, RZ, R7 ;  /* 0x000000ffff033224 */ /* 0x000fca00078e0007 */
[----:B------:R1:W-:Y:S02]  /*4600*/  @P3 STG.E.U16 desc[UR36][R2.64+0x60], R50 ;  /* 0x0000603202003986 */ /* 0x0003e4000c101524 */
[----:B-1----:R-:W-:Y:S02]  /*4610*/  @P2 IMAD.MOV.U32 R2, RZ, RZ, R6 ;  /* 0x000000ffff022224 */ /* 0x002fe400078e0006 */
[----:B------:R-:W-:-:S05]  /*4620*/  @P2 IMAD.MOV.U32 R3, RZ, RZ, R7 ;  /* 0x000000ffff032224 */ /* 0x000fca00078e0007 */
[----:B------:R1:W-:Y:S02]  /*4630*/  @P2 STG.E.U16 desc[UR36][R2.64+0x62], R51 ;  /* 0x0000623302002986 */ /* 0x0003e4000c101524 */
[----:B-1----:R-:W-:Y:S02]  /*4640*/  @P4 IMAD.MOV.U32 R2, RZ, RZ, R4 ;  /* 0x000000ffff024224 */ /* 0x002fe400078e0004 */
[----:B------:R-:W-:-:S05]  /*4650*/  @P4 IMAD.MOV.U32 R3, RZ, RZ, R5 ;  /* 0x000000ffff034224 */ /* 0x000fca00078e0005 */
[----:B------:R1:W-:Y:S04]  /*4660*/  @P4 STG.E.U16 desc[UR36][R2.64+0x70], R52 ;  /* 0x0000703402004986 */ /* 0x0003e8000c101524 */
[----:B------:R2:W-:Y:S01]  /*4670*/  @P5 STG.E.U16 desc[UR36][R4.64+0x72], R53 ;  /* 0x0000723504005986 */ /* 0x0005e2000c101524 */
[----:B-1----:R-:W-:Y:S02]  /*4680*/  @P1 IMAD.MOV.U32 R2, RZ, RZ, R6 ;  /* 0x000000ffff021224 */ /* 0x002fe400078e0006 */
[----:B------:R-:W-:-:S05]  /*4690*/  @P1 IMAD.MOV.U32 R3, RZ, RZ, R7 ;  /* 0x000000ffff031224 */ /* 0x000fca00078e0007 */
[----:B------:R2:W-:Y:S04]  /*46a0*/  @P1 STG.E.U16 desc[UR36][R2.64+0x70], R54 ;  /* 0x0000703602001986 */ /* 0x0005e8000c101524 */
[----:B------:R2:W-:Y:S02]  /*46b0*/  @P0 STG.E.U16 desc[UR36][R6.64+0x72], R55 ;  /* 0x0000723706000986 */ /* 0x0005e4000c101524 */
.L_x_99:
[----:B------:R-:W-:Y:S05]  /*46c0*/  BSYNC B0 ;  /* 0x0000000000007941 */ /* 0x000fea0003800000 */
.L_x_37:
[----:B0-2---:R-:W2:Y:S01]  /*46d0*/  LDL.64 R2, [R1] ;  /* 0x0000000001027983 */ /* 0x005ea20000100a00 */
[----:B------:R-:W-:Y:S01]  /*46e0*/  ULDC.64 UR4, c[0x0][0x650] ;  /* 0x0001940000047ab9 */ /* 0x000fe20000000a00 */
[----:B------:R0:W-:Y:S01]  /*46f0*/  SYNCS.ARRIVE.TRANS64.A1T0 RZ, [R66+UR47], RZ ;  /* 0x000000ff42ff79a7 */ /* 0x0001e2000810002f */
[----:B------:R-:W-:Y:S01]  /*4700*/  PRMT R0, RZ, 0x7610, R0 ;  /* 0x00007610ff007816 */ /* 0x000fe20000000000 */
[----:B-----5:R-:W-:Y:S02]  /*4710*/  IMAD.MOV.U32 R19, RZ, RZ, -0x1 ;  /* 0xffffffffff137424 */ /* 0x020fe400078e00ff */
[----:B------:R-:W-:Y:S01]  /*4720*/  IMAD.MOV.U32 R22, RZ, RZ, -0x1 ;  /* 0xffffffffff167424 */ /* 0x000fe200078e00ff */
[----:B--2---:R-:W-:-:S04]  /*4730*/  LEA R18, P0, R2, R18, 0x1 ;  /* 0x0000001202127211 */ /* 0x004fc800078008ff */
[----:B------:R-:W-:Y:S01]  /*4740*/  LEA.HI.X R17, R2, R17, R23, 0x1, P0 ;  /* 0x0000001102117211 */ /* 0x000fe200000f0c17 */
[----:B------:R-:W-:Y:S01]  /*4750*/  IMAD.MOV.U32 R2, RZ, RZ, -0x1 ;  /* 0xffffffffff027424 */ /* 0x000fe200078e00ff */
[----:B------:R-:W-:-:S04]  /*4760*/  ISETP.GE.U32.AND P0, PT, R18, UR4, PT ;  /* 0x0000000412007c0c */ /* 0x000fc8000bf06070 */
[----:B------:R-:W-:-:S13]  /*4770*/  ISETP.GE.U32.AND.EX P0, PT, R17, UR5, PT, P0 ;  /* 0x0000000511007c0c */ /* 0x000fda000bf06100 */
[----:B0-----:R-:W-:Y:S05]  /*4780*/  @P0 BRA `(.L_x_100) ;  /* 0x0000000400700947 */ /* 0x001fea0003800000 */
[----:B-1----:R-:W0:Y:S01]  /*4790*/  S2R R10, SR_CTAID.X ;  /* 0x00000000000a7919 */ /* 0x002e220000002500 */
[----:B---34-:R-:W1:Y:S01]  /*47a0*/  LDC.64 R8, c[0x0][0x628] ;  /* 0x00018a00ff087b82 */ /* 0x018e620000000a00 */
[----:B------:R-:W-:Y:S01]  /*47b0*/  ULDC UR4, c[0x0][0x150] ;  /* 0x0000540000047ab9 */ /* 0x000fe20000000800 */
[----:B------:R-:W-:Y:S01]  /*47c0*/  IMAD.MOV.U32 R6, RZ, RZ, R18 ;  /* 0x000000ffff067224 */ /* 0x000fe200078e0012 */
[----:B------:R-:W2:Y:S01]  /*47d0*/  S2R R20, SR_CTAID.Y ;  /* 0x0000000000147919 */ /* 0x000ea20000002600 */
[----:B------:R-:W-:-:S04]  /*47e0*/  IMAD.MOV.U32 R7, RZ, RZ, R17 ;  /* 0x000000ffff077224 */ /* 0x000fc800078e0011 */
[----:B------:R-:W3:Y:S08]  /*47f0*/  LDC R15, c[0x0][0x144] ;  /* 0x00005100ff0f7b82 */ /* 0x000ef00000000800 */
[----:B------:R-:W4:Y:S08]  /*4800*/  LDC R0, c[0x0][0x630] ;  /* 0x00018c00ff007b82 */ /* 0x000f300000000800 */
[----:B------:R-:W2:Y:S01]  /*4810*/  LDC.64 R12, c[0x0][0x620] ;  /* 0x00018800ff0c7b82 */ /* 0x000ea20000000a00 */
[----:B-1----:R-:W-:-:S04]  /*4820*/  ISETP.NE.U32.AND P0, PT, R8, RZ, PT ;  /* 0x000000ff0800720c */ /* 0x002fc80003f05070 */
[----:B------:R-:W-:Y:S02]  /*4830*/  ISETP.NE.AND.EX P0, PT, R9, RZ, PT, P0 ;  /* 0x000000ff0900720c */ /* 0x000fe40003f05300 */
[----:B0-----:R-:W-:-:S05]  /*4840*/  I2FP.F32.U32 R2, R10 ;  /* 0x0000000a00027245 */ /* 0x001fca0000201000 */
[----:B------:R-:W-:-:S04]  /*4850*/  FMUL R2, R2, UR4 ;  /* 0x0000000402027c20 */ /* 0x000fc80008400000 */
[----:B------:R0:W1:Y:S02]  /*4860*/  F2I.U32.TRUNC.NTZ R14, R2 ;  /* 0x00000002000e7305 */ /* 0x000064000020f000 */
[----:B---34-:R-:W-:Y:S05]  /*4870*/  @!P0 BRA `(.L_x_101) ;  /* 0x0000000000288947 */ /* 0x018fea0003800000 */
[----:B------:R-:W3:Y:S02]  /*4880*/  LDC R3, c[0x0][0x634] ;  /* 0x00018d00ff037b82 */ /* 0x000ee40000000800 */
[----:B---3--:R-:W-:-:S05]  /*4890*/  IADD3 R7, P0, R18, R3, RZ ;  /* 0x0000000312077210 */ /* 0x008fca0007f1e0ff */
[----:B------:R-:W-:-:S04]  /*48a0*/  IMAD.X R11, RZ, RZ, R17, P0 ;  /* 0x000000ffff0b7224 */ /* 0x000fc800000e0611 */
[----:B0-----:R-:W-:-:S04]  /*48b0*/  IMAD.WIDE.U32 R2, R11, R8, RZ ;  /* 0x000000080b027225 */ /* 0x001fc800078e00ff */
[----:B------:R-:W-:-:S04]  /*48c0*/  IMAD.WIDE.U32 R4, P0, R7, R9, R2 ;  /* 0x0000000907047225 */ /* 0x000fc80007800002 */
[----:B------:R-:W-:-:S04]  /*48d0*/  IMAD.WIDE.U32 R2, R7, R8, RZ ;  /* 0x0000000807027225 */ /* 0x000fc800078e00ff */
[----:B------:R-:W-:Y:S01]  /*48e0*/  IMAD.X R7, RZ, RZ, RZ, P0 ;  /* 0x000000ffff077224 */ /* 0x000fe200000e06ff */
[----:B------:R-:W-:Y:S01]  /*48f0*/  IADD3 RZ, P0, R3, R4, RZ ;  /* 0x0000000403ff7210 */ /* 0x000fe20007f1e0ff */
[----:B------:R-:W-:-:S04]  /*4900*/  IMAD.MOV.U32 R6, RZ, RZ, R5 ;  /* 0x000000ffff067224 */ /* 0x000fc800078e0005 */
[----:B------:R-:W-:-:S08]  /*4910*/  IMAD.WIDE.U32.X R6, R11, R9, R6, P0 ;  /* 0x000000090b067225 */ /* 0x000fd000000e0406 */
.L_x_101:
[----:B------:R-:W3:Y:S01]  /*4920*/  LDC.64 R26, c[0x0][0x640] ;  /* 0x00019000ff1a7b82 */ /* 0x000ee20000000a00 */
[-C--:B------:R-:W-:Y:S01]  /*4930*/  SHF.R.U64 R11, R6, R0.reuse, R7 ;  /* 0x00000000060b7219 */ /* 0x080fe20000001207 */
[----:B------:R-:W-:Y:S01]  /*4940*/  IMAD.MOV.U32 R19, RZ, RZ, R17 ;  /* 0x000000ffff137224 */ /* 0x000fe200078e0011 */
[----:B------:R-:W-:Y:S01]  /*4950*/  SHF.R.U32.HI R0, RZ, R0, R7 ;  /* 0x00000000ff007219 */ /* 0x000fe20000011607 */
[----:B-1----:R-:W-:Y:S01]  /*4960*/  IMAD.MOV R14, RZ, RZ, -R14 ;  /* 0x000000ffff0e7224 */ /* 0x002fe200078e0a0e */
[----:B------:R-:W-:Y:S01]  /*4970*/  IADD3 R5, P0, RZ, -R11, RZ ;  /* 0x8000000bff057210 */ /* 0x000fe20007f1e0ff */
[----:B------:R-:W-:Y:S01]  /*4980*/  ULDC UR4, c[0x0][0x154] ;  /* 0x0000550000047ab9 */ /* 0x000fe20000000800 */
[----:B------:R-:W-:Y:S01]  /*4990*/  IMAD.MOV.U32 R7, RZ, RZ, 0x1 ;  /* 0x00000001ff077424 */ /* 0x000fe200078e00ff */
[----:B------:R-:W1:Y:S01]  /*49a0*/  LDC R4, c[0x0][0x618] ;  /* 0x00018600ff047b82 */ /* 0x000e620000000800 */
[----:B------:R-:W-:Y:S02]  /*49b0*/  IMAD R22, R15, R14, R10 ;  /* 0x0000000e0f167224 */ /* 0x000fe400078e020a */
[----:B------:R-:W-:-:S04]  /*49c0*/  IMAD.X R3, RZ, RZ, ~R0, P0 ;  /* 0x000000ffff037224 */ /* 0x000fc800000e0e00 */
[-C--:B--2---:R-:W-:Y:S01]  /*49d0*/  IMAD R0, R3, R12.reuse, RZ ;  /* 0x0000000c03007224 */ /* 0x084fe200078e02ff */
[----:B------:R-:W2:Y:S01]  /*49e0*/  LDC R6, c[0x0][0x608] ;  /* 0x00018200ff067b82 */ /* 0x000ea20000000800 */
[----:B0-----:R-:W-:-:S04]  /*49f0*/  IMAD.WIDE.U32 R2, R5, R12, R18 ;  /* 0x0000000c05027225 */ /* 0x001fc800078e0012 */
[----:B------:R-:W-:Y:S01]  /*4a00*/  IMAD R5, R5, R13, R0 ;  /* 0x0000000d05057224 */ /* 0x000fe200078e0200 */
[----:B------:R-:W-:Y:S02]  /*4a10*/  I2FP.F32.U32 R0, R20 ;  /* 0x0000001400007245 */ /* 0x000fe40000201000 */
[----:B------:R-:W0:Y:S01]  /*4a20*/  LDC R24, c[0x0][0x658] ;  /* 0x00019600ff187b82 */ /* 0x000e220000000800 */
[----:B------:R-:W-:Y:S01]  /*4a30*/  IMAD.IADD R3, R3, 0x1, R5 ;  /* 0x0000000103037824 */ /* 0x000fe200078e0205 */
[----:B---3--:R-:W-:Y:S01]  /*4a40*/  ISETP.NE.U32.AND P0, PT, R26, RZ, PT ;  /* 0x000000ff1a00720c */ /* 0x008fe20003f05070 */
[----:B------:R-:W-:Y:S01]  /*4a50*/  FMUL R0, R0, UR4 ;  /* 0x0000000400007c20 */ /* 0x000fe20008400000 */
[----:B------:R-:W-:Y:S02]  /*4a60*/  IMAD.MOV.U32 R5, RZ, RZ, -0x1 ;  /* 0xffffffffff057424 */ /* 0x000fe400078e00ff */
[----:B------:R-:W-:Y:S01]  /*4a70*/  ISETP.NE.AND.EX P0, PT, R27, RZ, PT, P0 ;  /* 0x000000ff1b00720c */ /* 0x000fe20003f05300 */
[----:B------:R3:W4:Y:S01]  /*4a80*/  F2I.U32.TRUNC.NTZ R12, R0 ;  /* 0x00000000000c7305 */ /* 0x000722000020f000 */
[----:B------:R-:W3:Y:S01]  /*4a90*/  LDC R15, c[0x0][0x148] ;  /* 0x00005200ff0f7b82 */ /* 0x000ee20000000800 */
[----:B-1----:R-:W-:-:S02]  /*4aa0*/  SHF.R.U64 R10, R2, R4, R3 ;  /* 0x00000004020a7219 */ /* 0x002fc40000001203 */
[----:B------:R-:W-:-:S05]  /*4ab0*/  SHF.R.U32.HI R3, RZ, R4, R3 ;  /* 0x00000004ff037219 */ /* 0x000fca0000011603 */
[----:B------:R-:W1:Y:S01]  /*4ac0*/  LDC R14, c[0x0][0x600] ;  /* 0x00018000ff0e7b82 */ /* 0x000e620000000800 */
[-CC-:B--2---:R-:W-:Y:S02]  /*4ad0*/  SHF.R.U64 R8, R10, R6.reuse, R3.reuse ;  /* 0x000000060a087219 */ /* 0x184fe40000001203 */
[----:B------:R-:W-:-:S05]  /*4ae0*/  SHF.R.U32.HI R3, RZ, R6, R3 ;  /* 0x00000006ff037219 */ /* 0x000fca0000011603 */
[----:B------:R-:W2:Y:S01]  /*4af0*/  LDC R21, c[0x0][0x648] ;  /* 0x00019200ff157b82 */ /* 0x000ea20000000800 */
[-CC-:B0-----:R-:W-:Y:S02]  /*4b00*/  SHF.R.U64 R13, R8, R24.reuse, R3.reuse ;  /* 0x00000018080d7219 */ /* 0x181fe40000001203 */
[-C--:B------:R-:W-:Y:S02]  /*4b10*/  SHF.L.U32 R5, R5, R24.reuse, RZ ;  /* 0x0000001805057219 */ /* 0x080fe400000006ff */
[-C--:B------:R-:W-:Y:S01]  /*4b20*/  SHF.R.U32.HI R3, RZ, R24.reuse, R3 ;  /* 0x00000018ff037219 */ /* 0x080fe20000011603 */
[----:B------:R-:W-:Y:S01]  /*4b30*/  IMAD.MOV.U32 R2, RZ, RZ, R13 ;  /* 0x000000ffff027224 */ /* 0x000fe200078e000d */
[----:B------:R-:W-:Y:S01]  /*4b40*/  SHF.L.U32 R24, R7, R24, RZ ;  /* 0x0000001807187219 */ /* 0x000fe200000006ff */
[----:B------:R-:W0:Y:S01]  /*4b50*/  LDC R25, c[0x0][0x638] ;  /* 0x00018e00ff197b82 */ /* 0x000e220000000800 */
[----:B------:R-:W-:-:S07]  /*4b60*/  LOP3.LUT R19, RZ, R5, RZ, 0x33, !PT ;  /* 0x00000005ff137212 */ /* 0x000fce00078e33ff */
[----:B------:R-:W0:Y:S01]  /*4b70*/  LDC R28, c[0x0][0x610] ;  /* 0x00018400ff1c7b82 */ /* 0x000e220000000800 */
[----:B----4-:R-:W-:Y:S05]  /*4b80*/  @!P0 BRA `(.L_x_102) ;  /* 0x0000000000288947 */ /* 0x010fea0003800000 */
[----:B---3--:R-:W3:Y:S02]  /*4b90*/  LDC R0, c[0x0][0x64c] ;  /* 0x00019300ff007b82 */ /* 0x008ee40000000800 */
[----:B---3--:R-:W-:-:S05]  /*4ba0*/  IADD3 R7, P0, R13, R0, RZ ;  /* 0x000000000d077210 */ /* 0x008fca0007f1e0ff */
        /* <DEDUP_REMOVED lines=8> */
.L_x_102:
[----:B------:R-:W4:Y:S01]  /*4c30*/  LDC R4, c[0x0][0x65c] ;  /* 0x00019700ff047b82 */ /* 0x000f220000000800 */
[----:B--23--:R-:W-:Y:S01]  /*4c40*/  SHF.R.U64 R0, R2, R21, R3 ;  /* 0x0000001502007219 */ /* 0x00cfe20000001203 */
[----:B-1----:R-:W-:Y:S01]  /*4c50*/  VIADD R3, R14, 0xffffffff ;  /* 0xffffffff0e037836 */ /* 0x002fe20000000000 */
[----:B------:R-:W-:Y:S01]  /*4c60*/  LOP3.LUT R19, R8, R19, RZ, 0xc0, !PT ;  /* 0x0000001308137212 */ /* 0x000fe200078ec0ff */
[----:B------:R-:W-:Y:S02]  /*4c70*/  IMAD.MOV R12, RZ, RZ, -R12 ;  /* 0x000000ffff0c7224 */ /* 0x000fe400078e0a0c */
[----:B------:R-:W-:Y:S01]  /*4c80*/  IMAD.MOV R2, RZ, RZ, -R0 ;  /* 0x000000ffff027224 */ /* 0x000fe200078e0a00 */
[----:B------:R-:W-:Y:S01]  /*4c90*/  LOP3.LUT R3, R10, R3, RZ, 0xc0, !PT ;  /* 0x000000030a037212 */ /* 0x000fe200078ec0ff */
[----:B------:R-:W-:Y:S02]  /*4ca0*/  IMAD R19, R24, R0, R19 ;  /* 0x0000000018137224 */ /* 0x000fe400078e0213 */
[----:B0-----:R-:W-:-:S04]  /*4cb0*/  IMAD R0, R2, R25, R13 ;  /* 0x0000001902007224 */ /* 0x001fc800078e020d */
[----:B------:R-:W-:Y:S01]  /*4cc0*/  IMAD R2, R0, R14, R3 ;  /* 0x0000000e00027224 */ /* 0x000fe200078e0203 */
[----:B----4-:R-:W-:Y:S01]  /*4cd0*/  ISETP.NE.AND P0, PT, R4, 0x1, PT ;  /* 0x000000010400780c */ /* 0x010fe20003f05270 */
[----:B------:R-:W-:-:S05]  /*4ce0*/  IMAD.MOV.U32 R4, RZ, RZ, 0x1 ;  /* 0x00000001ff047424 */ /* 0x000fca00078e00ff */
[----:B------:R-:W-:-:S07]  /*4cf0*/  PRMT R0, R4, 0x7610, R0 ;  /* 0x0000761004007816 */ /* 0x000fce0000000000 */
[----:B------:R-:W-:-:S04]  /*4d00*/  @P0 IMAD R22, R15, R12, R20 ;  /* 0x0000000c0f160224 */ /* 0x000fc800078e0214 */
[----:B------:R-:W-:-:S05]  /*4d10*/  IMAD R19, R19, R28, R22 ;  /* 0x0000001c13137224 */ /* 0x000fca00078e0216 */
[----:B------:R-:W-:Y:S02]  /*4d20*/  SEL R22, R2, R19, !P0 ;  /* 0x0000001302167207 */ /* 0x000fe40004000000 */
[----:B------:R-:W-:Y:S01]  /*4d30*/  SEL R19, R19, R2, !P0 ;  /* 0x0000000213137207 */ /* 0x000fe20004000000 */
[----:B------:R-:W-:-:S07]  /*4d40*/  IMAD.MOV.U32 R2, RZ, RZ, R11 ;  /* 0x000000ffff027224 */ /* 0x000fce00078e000b */
.L_x_100:
[----:B------:R-:W-:Y:S02]  /*4d50*/  LOP3.LUT P0, RZ, R0, 0xff, RZ, 0xc0, !PT ;  /* 0x000000ff00ff7812 */ /* 0x000fe4000780c0ff */
[----:B------:R-:W-:-:S11]  /*4d60*/  LOP3.LUT R73, R73, 0x1, RZ, 0x3c, !PT ;  /* 0x0000000149497812 */ /* 0x000fd600078e3cff */
[----:B------:R-:W-:Y:S05]  /*4d70*/  @P0 BRA `(.L_x_103) ;  /* 0xffffffcc00300947 */ /* 0x000fea000383ffff */
[----:B------:R-:W-:Y:S05]  /*4d80*/  EXIT ;  /* 0x000000000000794d */ /* 0x000fea0003800000 */
.L_x_18:
[----:B------:R-:W-:-:S08]  /*4d90*/  ISETP.NE.AND P0, PT, R5, RZ, PT ;  /* 0x000000ff0500720c */ /* 0x000fd00003f05270 */
[----:B0-----:R-:W0:-:S00]  /*4da0*/  USETMAXREG.DEALLOC.CTAPOOL 0x28 ;  /* 0x00000028000079c8 */ /* 0x001e0000080e0500 */
[----:B------:R-:W-:Y:S05]  /*4db0*/  @P0 EXIT ;  /* 0x000000000000094d */ /* 0x000fea0003800000 */
[----:B0-----:R-:W-:Y:S01]  /*4dc0*/  LOP3.LUT P0, RZ, R8, 0xff, RZ, 0xc0, !PT ;  /* 0x000000ff08ff7812 */ /* 0x001fe2000780c0ff */
[----:B------:R-:W-:Y:S02]  /*4dd0*/  IMAD.MOV.U32 R0, RZ, RZ, 0x1 ;  /* 0x00000001ff007424 */ /* 0x000fe400078e00ff */
[----:B------:R-:W-:-:S10]  /*4de0*/  IMAD.MOV.U32 R6, RZ, RZ, RZ ;  /* 0x000000ffff067224 */ /* 0x000fd400078e00ff */
[----:B------:R-:W-:Y:S05]  /*4df0*/  @!P0 BRA `(.L_x_104) ;  /* 0x0000000c00788947 */ /* 0x000fea0003800000 */
[----:B------:R-:W0:Y:S01]  /*4e00*/  S2UR UR9, SR_CgaCtaId ;  /* 0x00000000000979c3 */ /* 0x000e220000008800 */
[----:B------:R-:W-:Y:S01]  /*4e10*/  UMOV UR10, 0x1 ;  /* 0x00000001000a7882 */ /* 0x000fe20000000000 */
[----:B------:R-:W-:Y:S01]  /*4e20*/  LOP3.LUT P0, RZ, R4, 0x1f, RZ, 0xc0, !PT ;  /* 0x0000001f04ff7812 */ /* 0x000fe2000780c0ff */
[----:B------:R-:W-:Y:S01]  /*4e30*/  ULDC UR5, c[0x0][0x658] ;  /* 0x0001960000057ab9 */ /* 0x000fe20000000800 */
[----:B------:R-:W-:Y:S01]  /*4e40*/  UMOV UR7, 0xffffffff ;  /* 0xffffffff00077882 */ /* 0x000fe20000000000 */
[----:B------:R-:W-:Y:S01]  /*4e50*/  BSSY B0, `(.L_x_104) ;  /* 0x00000d8000007945 */ /* 0x000fe20003800000 */
[----:B------:R-:W-:Y:S01]  /*4e60*/  USHF.L.U32 UR7, UR7, UR5, URZ ;  /* 0x0000000507077299 */ /* 0x000fe2000800063f */
[C---:B------:R-:W-:Y:S01]  /*4e70*/  ISETP.NE.AND P2, PT, R3.reuse, RZ, PT ;  /* 0x000000ff0300720c */ /* 0x040fe20003f45270 */
[----:B------:R-:W-:Y:S01]  /*4e80*/  IMAD.MOV.U32 R8, RZ, RZ, 0x1 ;  /* 0x00000001ff087424 */ /* 0x000fe200078e00ff */
[----:B------:R-:W-:Y:S01]  /*4e90*/  ISETP.NE.OR P0, PT, R3, RZ, !P0 ;  /* 0x000000ff0300720c */ /* 0x000fe20004705670 */
[----:B------:R-:W-:Y:S01]  /*4ea0*/  IMAD.MOV.U32 R0, RZ, RZ, 0x1 ;  /* 0x00000001ff007424 */ /* 0x000fe200078e00ff */
[----:B------:R-:W-:Y:S01]  /*4eb0*/  LOP3.LUT R7, R16, 0x2, RZ, 0xfc, !PT ;  /* 0x0000000210077812 */ /* 0x000fe200078efcff */
[----:B------:R-:W-:Y:S01]  /*4ec0*/  IMAD.MOV.U32 R6, RZ, RZ, RZ ;  /* 0x000000ffff067224 */ /* 0x000fe200078e00ff */
[----:B------:R-:W-:Y:S01]  /*4ed0*/  ULDC UR4, c[0x0][0x600] ;  /* 0x0001800000047ab9 */ /* 0x000fe20000000800 */
[----:B------:R-:W-:Y:S01]  /*4ee0*/  UMOV UR18, 0x55 ;  /* 0x0000005500127882 */ /* 0x000fe20000000000 */
[----:B------:R-:W-:-:S02]  /*4ef0*/  UIADD3 UR26, UR40, 0x1, URZ ;  /* 0x00000001281a7890 */ /* 0x000fc4000fffe03f */
[----:B------:R-:W-:Y:S02]  /*4f00*/  UIADD3 UR4, UR4, -0x1, URZ ;  /* 0xffffffff04047890 */ /* 0x000fe4000fffe03f */
[----:B------:R-:W-:Y:S02]  /*4f10*/  USHF.L.U32 UR5, UR10, UR5, URZ ;  /* 0x000000050a057299 */ /* 0x000fe4000800063f */
[----:B------:R-:W-:Y:S01]  /*4f20*/  ULOP3.LUT UR7, URZ, UR7, URZ, 0x33, !UPT ;  /* 0x000000073f077292 */ /* 0x000fe2000f8e333f */
[----:B------:R-:W-:Y:S01]  /*4f30*/  ULDC.64 UR24, c[0x0][0x198] ;  /* 0x0000660000187ab9 */ /* 0x000fe20000000a00 */
[----:B0-----:R-:W-:Y:S02]  /*4f40*/  ULOP3.LUT UR8, UR9, 0x1, URZ, 0xc0, !UPT ;  /* 0x0000000109087892 */ /* 0x001fe4000f8ec03f */
[----:B------:R-:W-:Y:S02]  /*4f50*/  USHF.R.U32.HI UR27, URZ, 0x1, UR9 ;  /* 0x000000013f1b7899 */ /* 0x000fe40008011609 */
[----:B------:R-:W-:-:S02]  /*4f60*/  USHF.L.U32 UR6, UR9, 0x5, URZ ;  /* 0x0000000509067899 */ /* 0x000fc4000800063f */
[----:B------:R-:W-:Y:S02]  /*4f70*/  USHF.L.U32 UR28, UR9, 0xa, URZ ;  /* 0x0000000a091c7899 */ /* 0x000fe4000800063f */
[----:B------:R-:W-:Y:S02]  /*4f80*/  ULOP3.LUT UR9, UR9, 0xfffffffe, URZ, 0xc0, !UPT ;  /* 0xfffffffe09097892 */ /* 0x000fe4000f8ec03f */
[----:B------:R-:W-:Y:S02]  /*4f90*/  UISETP.GT.U32.AND UP0, UPT, UR8, 0xffff, UPT ;  /* 0x0000ffff0800788c */ /* 0x000fe4000bf04070 */
[----:B------:R-:W-:Y:S02]  /*4fa0*/  USHF.L.U32 UR13, UR10, UR9, URZ ;  /* 0x000000090a0d7299 */ /* 0x000fe4000800063f */
[----:B------:R-:W-:Y:S02]  /*4fb0*/  ULOP3.LUT UR9, UR9, 0x1, URZ, 0xfc, !UPT ;  /* 0x0000000109097892 */ /* 0x000fe4000f8efc3f */
[----:B------:R-:W-:-:S02]  /*4fc0*/  USEL UR8, UR8, 0xffff, !UP0 ;  /* 0x0000ffff08087887 */ /* 0x000fc4000c000000 */
[----:B------:R-:W-:Y:S02]  /*4fd0*/  USHF.L.U32 UR9, UR10, UR9, URZ ;  /* 0x000000090a097299 */ /* 0x000fe4000800063f */
[----:B------:R-:W-:Y:S02]  /*4fe0*/  ULOP3.LUT UR8, UR8, 0xffff, URZ, 0xc0, !UPT ;  /* 0x0000ffff08087892 */ /* 0x000fe4000f8ec03f */
[----:B------:R-:W-:Y:S02]  /*4ff0*/  ULOP3.LUT UR6, UR6, 0x20, URZ, 0xc0, !UPT ;  /* 0x0000002006067892 */ /* 0x000fe4000f8ec03f */
[----:B------:R-:W-:Y:S02]  /*5000*/  ULOP3.LUT UR13, UR13, UR9, URZ, 0xfc, !UPT ;  /* 0x000000090d0d7292 */ /* 0x000fe4000f8efc3f */
[----:B------:R-:W-:-:S12]  /*5010*/  USHF.L.U32 UR18, UR18, UR8, URZ ;  /* 0x0000000812127299 */ /* 0x000fd8000800063f */
.L_x_116:
[----:B------:R-:W-:-:S03]  /*5020*/  UMOV UR8, 0xffffffff ;  /* 0xffffffff00087882 */ /* 0x000fc60000000000 */
[----:B------:R-:W-:Y:S05]  /*5030*/  BRA.DIV UR8, `(.L_x_105) ;  /* 0x0000001e085c7947 */ /* 0x000fea000b800000 */
[----:B------:R-:W-:-:S13]  /*5040*/  ELECT P6, URZ, PT ;  /* 0x00000000003f782f */ /* 0x000fda00038c0000 */
.L_x_153:
[----:B------:R-:W0:Y:S01]  /*5050*/  LDC R3, c[0x0][0x28c] ;  /* 0x0000a300ff037b82 */ /* 0x000e220000000800 */
[----:B------:R-:W-:Y:S01]  /*5060*/  BSSY B1, `(.L_x_106) ;  /* 0x000003e000017945 */ /* 0x000fe20003800000 */
[----:B0-----:R-:W-:-:S13]  /*5070*/  ISETP.LT.OR P6, PT, R3, 0x1, !P6 ;  /* 0x000000010300780c */ /* 0x001fda00077c1670 */
[----:B------:R-:W-:Y:S05]  /*5080*/  @P6 BRA `(.L_x_107) ;  /* 0x0000000000ec6947 */ /* 0x000fea0003800000 */
[----:B------:R-:W-:Y:S01]  /*5090*/  LEA R19, R19, UR27, 0x2 ;  /* 0x0000001b13137c11 */ /* 0x000fe2000f8e10ff */
[----:B------:R-:W-:Y:S01]  /*50a0*/  IMAD.MOV.U32 R12, RZ, RZ, RZ ;  /* 0x000000ffff0c7224 */ /* 0x000fe200078e00ff */
[----:B------:R-:W-:Y:S01]  /*50b0*/  LEA R22, R22, UR6, 0x6 ;  /* 0x0000000616167c11 */ /* 0x000fe2000f8e30ff */
[----:B------:R-:W-:Y:S02]  /*50c0*/  IMAD.U32 R13, RZ, RZ, UR26 ;  /* 0x0000001aff0d7e24 */ /* 0x000fe4000f8e00ff */
[----:B------:R-:W-:Y:S02]  /*50d0*/  IMAD.MOV.U32 R3, RZ, RZ, R0 ;  /* 0x000000ffff037224 */ /* 0x000fe400078e0000 */
[----:B------:R-:W-:Y:S02]  /*50e0*/  IMAD.MOV.U32 R4, RZ, RZ, R6 ;  /* 0x000000ffff047224 */ /* 0x000fe400078e0006 */
[----:B------:R-:W-:-:S07]  /*50f0*/  IMAD.SHL.U32 R19, R19, 0x10, RZ ;  /* 0x0000001013137824 */ /* 0x000fce00078e00ff */
.L_x_111:
[----:B------:R-:W0:Y:S01]  /*5100*/  S2R R10, SR_CgaCtaId ;  /* 0x00000000000a7919 */ /* 0x000e220000008800 */
[----:B------:R-:W-:Y:S01]  /*5110*/  MOV R5, 0x400 ;  /* 0x0000040000057802 */ /* 0x000fe20000000f00 */
[----:B------:R-:W1:Y:S03]  /*5120*/  @!P2 LDC R9, c[0x0][0x500] ;  /* 0x00014000ff09ab82 */ /* 0x000e660000000800 */
[----:B0-----:R-:W-:Y:S02]  /*5130*/  LEA R11, R10, R5, 0x18 ;  /* 0x000000050a0b7211 */ /* 0x001fe400078ec0ff */
[----:B------:R-:W-:-:S03]  /*5140*/  SHF.L.U32 R5, R3, 0x1f, RZ ;  /* 0x0000001f03057819 */ /* 0x000fc600000006ff */
[----:B------:R-:W-:-:S04]  /*5150*/  IMAD R10, R4, 0x8, R11 ;  /* 0x00000008040a7824 */ /* 0x000fc800078e020b */
[----:B------:R-:W0:Y:S02]  /*5160*/  SYNCS.PHASECHK.TRANS64.TRYWAIT P1, [R10+URZ+0xe0], R5 ;  /* 0x0000e0050a0075a7 */ /* 0x000e24000802017f */
[----:B01----:R-:W-:Y:S05]  /*5170*/  @!P1 BRA `(.L_x_108) ;  /* 0x0000001c002c9947 */ /* 0x003fea0003800000 */
.L_x_154:
[----:B0-----:R-:W-:Y:S01]  /*5180*/  PRMT R5, R7, 0x9910, RZ ;  /* 0x0000991007057816 */ /* 0x001fe200000000ff */
[----:B------:R0:W-:Y:S03]  /*5190*/  @!P2 SYNCS.ARRIVE.TRANS64 RZ, [R10+URZ], R9 ;  /* 0x000000090affa9a7 */ /* 0x0001e6000800003f */
[----:B------:R-:W-:-:S13]  /*51a0*/  ISETP.NE.AND P1, PT, R5, 0x2, PT ;  /* 0x000000020500780c */ /* 0x000fda0003f25270 */
[----:B0-----:R-:W-:Y:S05]  /*51b0*/  @P1 BRA `(.L_x_109) ;  /* 0x0000000000041947 */ /* 0x001fea0003800000 */
[----:B------:R-:W-:Y:S01]  /*51c0*/  BPT.TRAP 0x1 ;  /* 0x000000040000795c */ /* 0x000fe20000300000 */
.L_x_109:
[----:B------:R-:W-:Y:S05]  /*51d0*/  @P0 BRA `(.L_x_110) ;  /* 0x0000000000040947 */ /* 0x000fea0003800000 */
[----:B------:R-:W-:Y:S01]  /*51e0*/  BPT.TRAP 0x1 ;  /* 0x000000040000795c */ /* 0x000fe20000300000 */
.L_x_110:
[----:B------:R-:W-:Y:S01]  /*51f0*/  R2UR UR8, R4 ;  /* 0x00000000040872ca */ /* 0x000fe200000e0000 */
[----:B------:R-:W-:Y:S01]  /*5200*/  VIADD R13, R13, 0xffffffff ;  /* 0xffffffff0d0d7836 */ /* 0x000fe20000000000 */
[----:B------:R-:W-:Y:S01]  /*5210*/  R2UR UR15, R11 ;  /* 0x000000000b0f72ca */ /* 0x000fe200000e0000 */
[----:B------:R-:W-:Y:S01]  /*5220*/  UIADD3 UR14, UP0, UR24, 0xf0, URZ ;  /* 0x000000f0180e7890 */ /* 0x000fe2000ff1e03f */
[----:B------:R-:W-:Y:S01]  /*5230*/  R2UR UR22, R19 ;  /* 0x00000000131672ca */ /* 0x000fe200000e0000 */
[----:B------:R-:W-:Y:S01]  /*5240*/  UIADD3 UR30, UP1, UR24, 0x1f0, URZ ;  /* 0x000001f0181e7890 */ /* 0x000fe2000ff3e03f */
[----:B------:R-:W-:Y:S01]  /*5250*/  R2UR UR9, R10 ;  /* 0x000000000a0972ca */ /* 0x000fe200000e0000 */
[----:B------:R-:W-:Y:S01]  /*5260*/  UPRMT UR19, URZ, 0x5410, UR18 ;  /* 0x000054103f137896 */ /* 0x000fe20008000012 */
[----:B------:R-:W-:Y:S01]  /*5270*/  R2UR UR10, R12 ;  /* 0x000000000c0a72ca */ /* 0x000fe200000e0000 */
[----:B------:R-:W-:Y:S01]  /*5280*/  VIADD R4, R4, 0x1 ;  /* 0x0000000104047836 */ /* 0x000fe20000000000 */
[----:B------:R-:W-:Y:S01]  /*5290*/  R2UR UR12, R2 ;  /* 0x00000000020c72ca */ /* 0x000fe200000e0000 */
[----:B------:R-:W-:Y:S01]  /*52a0*/  UPRMT UR29, URZ, 0x5410, UR13 ;  /* 0x000054103f1d7896 */ /* 0x000fe2000800000d */
[----:B------:R-:W-:Y:S01]  /*52b0*/  R2UR UR23, R22 ;  /* 0x00000000161772ca */ /* 0x000fe200000e0000 */
[----:B------:R-:W-:Y:S01]  /*52c0*/  USHF.L.U32 UR8, UR8, 0xb, URZ ;  /* 0x0000000b08087899 */ /* 0x000fe2000800063f */
[----:B------:R-:W-:Y:S01]  /*52d0*/  ISETP.GT.AND P3, PT, R13, 0x1, PT ;  /* 0x000000010d00780c */ /* 0x000fe20003f64270 */
[----:B------:R-:W-:Y:S01]  /*52e0*/  UIADD3.X UR31, URZ, UR25, URZ, UP1, !UPT ;  /* 0x000000193f1f7290 */ /* 0x000fe20008ffe43f */
[----:B------:R-:W-:Y:S01]  /*52f0*/  ISETP.NE.AND P1, PT, R4, 0x1c, PT ;  /* 0x0000001c0400780c */ /* 0x000fe20003f25270 */
[----:B------:R-:W-:Y:S01]  /*5300*/  ULEA UR11, UR27, UR8, 0x9 ;  /* 0x000000081b0b7291 */ /* 0x000fe2000f8e483f */
[----:B------:R-:W-:Y:S01]  /*5310*/  VIADD R12, R12, 0x20 ;  /* 0x000000200c0c7836 */ /* 0x000fe20000000000 */
[----:B------:R-:W-:Y:S01]  /*5320*/  ULOP3.LUT UR8, UR8, 0x400, UR28, 0xf8, !UPT ;  /* 0x0000040008087892 */ /* 0x000fe2000f8ef81c */
[----:B------:R-:W-:Y:S01]  /*5330*/  SEL R10, RZ, 0x1, P1 ;  /* 0x00000001ff0a7807 */ /* 0x000fe20000800000 */
[----:B------:R-:W-:Y:S01]  /*5340*/  ULEA UR11, UR11, UR15, 0x1 ;  /* 0x0000000f0b0b7291 */ /* 0x000fe2000f8e083f */
[----:B------:R-:W-:Y:S01]  /*5350*/  SEL R4, R4, RZ, P1 ;  /* 0x000000ff04047207 */ /* 0x000fe20000800000 */
[----:B------:R-:W-:Y:S01]  /*5360*/  ULEA UR8, UR8, UR15, 0x1 ;  /* 0x0000000f08087291 */ /* 0x000fe2000f8e083f */
[----:B------:R-:W-:Y:S01]  /*5370*/  LOP3.LUT R3, R3, R10, RZ, 0x3c, !PT ;  /* 0x0000000a03037212 */ /* 0x000fe200078e3cff */
[----:B------:R-:W-:-:S02]  /*5380*/  UIADD3 UR20, UR11, 0x300, URZ ;  /* 0x000003000b147890 */ /* 0x000fc4000fffe03f */
[----:B------:R-:W-:Y:S02]  /*5390*/  UIADD3.X UR15, URZ, UR25, URZ, UP0, !UPT ;  /* 0x000000193f0f7290 */ /* 0x000fe400087fe43f */
[----:B------:R-:W-:Y:S01]  /*53a0*/  UIADD3 UR21, UR8, 0x1c300, URZ ;  /* 0x0001c30008157890 */ /* 0x000fe2000fffe03f */
[----:B------:R-:W-:Y:S01]  /*53b0*/  UMOV UR16, 0x0 ;  /* 0x0000000000107882 */ /* 0x000fe20000000000 */
[----:B------:R-:W-:Y:S01]  /*53c0*/  UMOV UR17, 0x10000000 ;  /* 0x1000000000117882 */ /* 0x000fe20000000000 */
[----:B------:R-:W-:Y:S01]  /*53d0*/  UMOV UR11, UR22 ;  /* 0x00000016000b7c82 */ /* 0x000fe20008000000 */
[----:B------:R-:W-:-:S03]  /*53e0*/  UMOV UR8, UR20 ;  /* 0x0000001400087c82 */ /* 0x000fc60008000000 */
[----:B------:R0:W-:Y:S02]  /*53f0*/  UTMALDG.3D.MULTICAST [UR8], [UR14], UR19, desc[UR16] ;  /* 0x000010080e0073b4 */ /* 0x0001e40008011813 */
[----:B0-----:R-:W-:Y:S01]  /*5400*/  UMOV UR8, UR21 ;  /* 0x0000001500087c82 */ /* 0x001fe20008000000 */
[----:B------:R-:W-:Y:S02]  /*5410*/  UMOV UR11, UR23 ;  /* 0x00000017000b7c82 */ /* 0x000fe40008000000 */
[----:B------:R0:W-:Y:S02]  /*5420*/  UTMALDG.3D.MULTICAST [UR8], [UR30], UR29, desc[UR16] ;  /* 0x000010081e0073b4 */ /* 0x0001e4000801181d */
[----:B0-----:R-:W-:Y:S05]  /*5430*/  @P3 BRA `(.L_x_111) ;  /* 0xfffffffc00303947 */ /* 0x001fea000383ffff */
.L_x_107:
[----:B------:R-:W-:Y:S05]  /*5440*/  BSYNC B1 ;  /* 0x0000000000017941 */ /* 0x000fea0003800000 */
.L_x_106:
[----:B------:R-:W2:Y:S01]  /*5450*/  LDL.64 R10, [R1] ;  /* 0x00000000010a7983 */ /* 0x000ea20000100a00 */
[----:B------:R-:W-:Y:S01]  /*5460*/  LOP3.LUT P4, RZ, R8, 0xff, RZ, 0xc0, !PT ;  /* 0x000000ff08ff7812 */ /* 0x000fe2000788c0ff */
[----:B------:R-:W-:Y:S01]  /*5470*/  VIADD R9, R6, UR40 ;  /* 0x0000002806097c36 */ /* 0x000fe20008000000 */
[----:B------:R-:W-:Y:S01]  /*5480*/  ULDC.64 UR8, c[0x0][0x650] ;  /* 0x0001940000087ab9 */ /* 0x000fe20000000a00 */
[----:B------:R-:W-:Y:S01]  /*5490*/  IMAD.U32 R4, RZ, RZ, UR40 ;  /* 0x00000028ff047e24 */ /* 0x000fe2000f8e00ff */
[----:B------:R-:W-:Y:S01]  /*54a0*/  UISETP.GE.U32.AND UP0, UPT, UR40, 0x1c, UPT ;  /* 0x0000001c2800788c */ /* 0x000fe2000bf06070 */
[----:B------:R-:W-:Y:S01]  /*54b0*/  BSSY B1, `(.L_x_112) ;  /* 0x000006f000017945 */ /* 0x000fe20003800000 */
[----:B------:R-:W-:Y:S01]  /*54c0*/  ISETP.GT.U32.AND P1, PT, R9, 0x1b, PT ;  /* 0x0000001b0900780c */ /* 0x000fe20003f24070 */
[----:B------:R-:W-:Y:S01]  /*54d0*/  IMAD.MOV.U32 R19, RZ, RZ, -0x1 ;  /* 0xffffffffff137424 */ /* 0x000fe200078e00ff */
[----:B------:R-:W-:Y:S01]  /*54e0*/  PRMT R8, RZ, 0x7610, R8 ;  /* 0x00007610ff087816 */ /* 0x000fe20000000008 */
[----:B------:R-:W-:Y:S01]  /*54f0*/  IMAD.MOV.U32 R22, RZ, RZ, -0x1 ;  /* 0xffffffffff167424 */ /* 0x000fe200078e00ff */
[----:B------:R-:W-:-:S02]  /*5500*/  ISETP.LT.U32.AND P1, PT, R4, 0x1c, P1 ;  /* 0x0000001c0400780c */ /* 0x000fc40000f21070 */
[----:B------:R-:W-:Y:S01]  /*5510*/  PLOP3.LUT P3, PT, PT, PT, UP0, 0x80, 0x0 ;  /* 0x000000000000781c */ /* 0x000fe20003f6f008 */
[----:B------:R-:W0:Y:S01]  /*5520*/  @P4 S2R R3, SR_CgaCtaId ;  /* 0x0000000000034919 */ /* 0x000e220000008800 */
[----:B------:R-:W-:Y:S02]  /*5530*/  @P4 MOV R2, 0x400 ;  /* 0x0000040000024802 */ /* 0x000fe40000000f00 */
[----:B------:R-:W-:-:S04]  /*5540*/  SEL R5, RZ, 0x1, !P1 ;  /* 0x00000001ff057807 */ /* 0x000fc80004800000 */
[----:B------:R-:W-:Y:S02]  /*5550*/  LOP3.LUT R0, R0, R5, RZ, 0x3c, !PT ;  /* 0x0000000500007212 */ /* 0x000fe400078e3cff */
[----:B0-----:R-:W-:-:S04]  /*5560*/  @P4 LEA R2, R3, R2, 0x18 ;  /* 0x0000000203024211 */ /* 0x001fc800078ec0ff */
[----:B------:R0:W-:Y:S02]  /*5570*/  @P4 SYNCS.ARRIVE.TRANS64.A1T0 RZ, [R2+URZ+0x1f8], RZ ;  /* 0x0001f8ff02ff49a7 */ /* 0x0001e4000810003f */
[----:B0-----:R-:W-:-:S05]  /*5580*/  SHF.R.U32.HI R2, RZ, 0x2, R9 ;  /* 0x00000002ff027819 */ /* 0x001fca0000011609 */
[----:B------:R-:W-:-:S04]  /*5590*/  IMAD.WIDE.U32 R2, R2, 0x24924925, RZ ;  /* 0x2492492502027825 */ /* 0x000fc800078e00ff */
[----:B------:R-:W-:Y:S01]  /*55a0*/  IMAD R6, R3, -0x1c, R9 ;  /* 0xffffffe403067824 */ /* 0x000fe200078e0209 */
[--C-:B------:R-:W-:Y:S01]  /*55b0*/  @P3 LOP3.LUT R0, R0, 0x1, R3.reuse, 0x78, !PT ;  /* 0x0000000100003812 */ /* 0x100fe200078e7803 */
[----:B------:R-:W-:Y:S01]  /*55c0*/  IMAD.MOV.U32 R2, RZ, RZ, -0x1 ;  /* 0xffffffffff027424 */ /* 0x000fe200078e00ff */
[----:B------:R-:W-:Y:S02]  /*55d0*/  PRMT R3, RZ, 0x7610, R3 ;  /* 0x00007610ff037816 */ /* 0x000fe40000000003 */
[----:B--2---:R-:W-:-:S04]  /*55e0*/  IADD3 R18, P4, R18, R10, RZ ;  /* 0x0000000a12127210 */ /* 0x004fc80007f9e0ff */
[----:B------:R-:W-:Y:S01]  /*55f0*/  ISETP.GE.U32.AND P1, PT, R18, UR8, PT ;  /* 0x0000000812007c0c */ /* 0x000fe2000bf26070 */
[----:B------:R-:W-:-:S05]  /*5600*/  IMAD.X R17, R17, 0x1, R23, P4 ;  /* 0x0000000111117824 */ /* 0x000fca00020e0617 */
[----:B------:R-:W-:-:S13]  /*5610*/  ISETP.GE.U32.AND.EX P1, PT, R17, UR9, PT, P1 ;  /* 0x0000000911007c0c */ /* 0x000fda000bf26110 */
[----:B------:R-:W-:Y:S05]  /*5620*/  @P1 BRA `(.L_x_113) ;  /* 0x00000004005c1947 */ /* 0x000fea0003800000 */
[----:B------:R-:W0:Y:S01]  /*5630*/  S2R R11, SR_CTAID.X ;  /* 0x00000000000b7919 */ /* 0x000e220000002500 */
[----:B------:R-:W-:Y:S01]  /*5640*/  ULDC.64 UR8, c[0x0][0x628] ;  /* 0x00018a0000087ab9 */ /* 0x000fe20000000a00 */
[----:B------:R-:W1:Y:S01]  /*5650*/  LDC R12, c[0x0][0x144] ;  /* 0x00005100ff0c7b82 */ /* 0x000e620000000800 */
[----:B------:R-:W-:Y:S01]  /*5660*/  ISETP.NE.U32.AND P1, PT, RZ, UR8, PT ;  /* 0x00000008ff007c0c */ /* 0x000fe2000bf25070 */
[----:B------:R-:W2:Y:S01]  /*5670*/  S2R R9, SR_CTAID.Y ;  /* 0x0000000000097919 */ /* 0x000ea20000002600 */
[----:B------:R-:W-:Y:S01]  /*5680*/  ULDC UR10, c[0x0][0x150] ;  /* 0x00005400000a7ab9 */ /* 0x000fe20000000800 */
[----:B------:R-:W-:Y:S01]  /*5690*/  ULDC UR11, c[0x0][0x630] ;  /* 0x00018c00000b7ab9 */ /* 0x000fe20000000800 */
[----:B------:R-:W-:Y:S01]  /*56a0*/  ISETP.NE.AND.EX P1, PT, RZ, UR9, PT, P1 ;  /* 0x00000009ff007c0c */ /* 0x000fe2000bf25310 */
[----:B------:R-:W-:Y:S01]  /*56b0*/  IMAD.MOV.U32 R2, RZ, RZ, R18 ;  /* 0x000000ffff027224 */ /* 0x000fe200078e0012 */
[----:B0-----:R-:W-:-:S05]  /*56c0*/  I2FP.F32.U32 R3, R11 ;  /* 0x0000000b00037245 */ /* 0x001fca0000201000 */
[----:B------:R-:W-:Y:S01]  /*56d0*/  FMUL R14, R3, UR10 ;  /* 0x0000000a030e7c20 */ /* 0x000fe20008400000 */
[----:B------:R-:W-:-:S05]  /*56e0*/  IMAD.MOV.U32 R3, RZ, RZ, R17 ;  /* 0x000000ffff037224 */ /* 0x000fca00078e0011 */
[----:B--2---:R-:W-:Y:S05]  /*56f0*/  @!P1 BRA `(.L_x_114) ;  /* 0x0000000000289947 */ /* 0x004fea0003800000 */
[----:B------:R-:W-:Y:S02]  /*5700*/  ULDC UR10, c[0x0][0x634] ;  /* 0x00018d00000a7ab9 */ /* 0x000fe40000000800 */
[----:B------:R-:W-:-:S05]  /*5710*/  IADD3 R3, P1, R18, UR10, RZ ;  /* 0x0000000a12037c10 */ /* 0x000fca000ff3e0ff */
[----:B------:R-:W-:-:S04]  /*5720*/  IMAD.X R13, RZ, RZ, R17, P1 ;  /* 0x000000ffff0d7224 */ /* 0x000fc800008e0611 */
[----:B------:R-:W-:-:S04]  /*5730*/  IMAD.WIDE.U32 R4, R13, UR8, RZ ;  /* 0x000000080d047c25 */ /* 0x000fc8000f8e00ff */
[----:B------:R-:W-:-:S04]  /*5740*/  IMAD.WIDE.U32 R4, P1, R3, UR9, R4 ;  /* 0x0000000903047c25 */ /* 0x000fc8000f820004 */
[----:B------:R-:W-:-:S04]  /*5750*/  IMAD.WIDE.U32 R2, R3, UR8, RZ ;  /* 0x0000000803027c25 */ /* 0x000fc8000f8e00ff */
[----:B------:R-:W-:Y:S01]  /*5760*/  IMAD.MOV.U32 R2, RZ, RZ, R5 ;  /* 0x000000ffff027224 */ /* 0x000fe200078e0005 */
[----:B------:R-:W-:Y:S01]  /*5770*/  IADD3 RZ, P3, R3, R4, RZ ;  /* 0x0000000403ff7210 */ /* 0x000fe20007f7e0ff */
[----:B------:R-:W-:-:S04]  /*5780*/  IMAD.X R3, RZ, RZ, RZ, P1 ;  /* 0x000000ffff037224 */ /* 0x000fc800008e06ff */
[----:B------:R-:W-:-:S08]  /*5790*/  IMAD.WIDE.U32.X R2, R13, UR9, R2, P3 ;  /* 0x000000090d027c25 */ /* 0x000fd000098e0402 */
.L_x_114:
[--C-:B------:R-:W-:Y:S01]  /*57a0*/  SHF.R.U64 R10, R2, UR11, R3.reuse ;  /* 0x0000000b020a7c19 */ /* 0x100fe20008001203 */
[----:B------:R-:W0:Y:S01]  /*57b0*/  F2I.U32.TRUNC.NTZ R14, R14 ;  /* 0x0000000e000e7305 */ /* 0x000e22000020f000 */
[----:B------:R-:W-:Y:S01]  /*57c0*/  SHF.R.U32.HI R2, RZ, UR11, R3 ;  /* 0x0000000bff027c19 */ /* 0x000fe20008011603 */
[----:B------:R-:W-:Y:S01]  /*57d0*/  ULDC.64 UR8, c[0x0][0x620] ;  /* 0x0001880000087ab9 */ /* 0x000fe20000000a00 */
[----:B------:R-:W-:Y:S01]  /*57e0*/  IADD3 R5, P1, RZ, -R10, RZ ;  /* 0x8000000aff057210 */ /* 0x000fe20007f3e0ff */
[----:B------:R-:W-:Y:S01]  /*57f0*/  IMAD.MOV.U32 R3, RZ, RZ, R17 ;  /* 0x000000ffff037224 */ /* 0x000fe200078e0011 */
[----:B------:R-:W-:-:S03]  /*5800*/  ULDC.64 UR10, c[0x0][0x640] ;  /* 0x00019000000a7ab9 */ /* 0x000fc60000000a00 */
[----:B------:R-:W-:Y:S01]  /*5810*/  IMAD.X R2, RZ, RZ, ~R2, P1 ;  /* 0x000000ffff027224 */ /* 0x000fe200008e0e02 */
[----:B------:R-:W-:-:S03]  /*5820*/  ISETP.NE.U32.AND P1, PT, RZ, UR10, PT ;  /* 0x0000000aff007c0c */ /* 0x000fc6000bf25070 */
[----:B------:R-:W-:Y:S01]  /*5830*/  IMAD R4, R2, UR8, RZ ;  /* 0x0000000802047c24 */ /* 0x000fe2000f8e02ff */
[----:B------:R-:W-:Y:S01]  /*5840*/  ISETP.NE.AND.EX P1, PT, RZ, UR11, PT, P1 ;  /* 0x0000000bff007c0c */ /* 0x000fe2000bf25310 */
[----:B------:R-:W-:-:S04]  /*5850*/  IMAD.MOV.U32 R2, RZ, RZ, R18 ;  /* 0x000000ffff027224 */ /* 0x000fc800078e0012 */
[----:B------:R-:W-:Y:S01]  /*5860*/  IMAD.WIDE.U32 R2, R5, UR8, R2 ;  /* 0x0000000805027c25 */ /* 0x000fe2000f8e0002 */
[----:B------:R-:W-:-:S03]  /*5870*/  ULDC UR8, c[0x0][0x618] ;  /* 0x0001860000087ab9 */ /* 0x000fc60000000800 */
[----:B------:R-:W-:Y:S01]  /*5880*/  IMAD R5, R5, UR9, R4 ;  /* 0x0000000905057c24 */ /* 0x000fe2000f8e0204 */
[----:B------:R-:W-:Y:S01]  /*5890*/  ULDC UR9, c[0x0][0x154] ;  /* 0x0000550000097ab9 */ /* 0x000fe20000000800 */
[----:B0-----:R-:W-:Y:S02]  /*58a0*/  IMAD.MOV R4, RZ, RZ, -R14 ;  /* 0x000000ffff047224 */ /* 0x001fe400078e0a0e */
[----:B------:R-:W0:Y:S01]  /*58b0*/  LDC R14, c[0x0][0x148] ;  /* 0x00005200ff0e7b82 */ /* 0x000e220000000800 */
[----:B------:R-:W-:Y:S02]  /*58c0*/  IMAD.IADD R3, R3, 0x1, R5 ;  /* 0x0000000103037824 */ /* 0x000fe400078e0205 */
[----:B-1----:R-:W-:Y:S01]  /*58d0*/  IMAD R11, R12, R4, R11 ;  /* 0x000000040c0b7224 */ /* 0x002fe200078e020b */
[----:B------:R-:W-:Y:S02]  /*58e0*/  I2FP.F32.U32 R4, R9 ;  /* 0x0000000900047245 */ /* 0x000fe40000201000 */
[----:B------:R-:W-:-:S02]  /*58f0*/  SHF.R.U64 R12, R2, UR8, R3 ;  /* 0x00000008020c7c19 */ /* 0x000fc40008001203 */
[----:B------:R-:W-:Y:S01]  /*5900*/  SHF.R.U32.HI R3, RZ, UR8, R3 ;  /* 0x00000008ff037c19 */ /* 0x000fe20008011603 */
[----:B------:R-:W-:Y:S01]  /*5910*/  FMUL R4, R4, UR9 ;  /* 0x0000000904047c20 */ /* 0x000fe20008400000 */
[----:B------:R-:W-:Y:S02]  /*5920*/  ULDC UR8, c[0x0][0x608] ;  /* 0x0001820000087ab9 */ /* 0x000fe40000000800 */
[--C-:B------:R-:W-:Y:S01]  /*5930*/  SHF.R.U64 R15, R12, UR8, R3.reuse ;  /* 0x000000080c0f7c19 */ /* 0x100fe20008001203 */
[----:B------:R1:W2:Y:S01]  /*5940*/  F2I.U32.TRUNC.NTZ R20, R4 ;  /* 0x0000000400147305 */ /* 0x0002a2000020f000 */
[----:B------:R-:W-:Y:S01]  /*5950*/  SHF.R.U32.HI R2, RZ, UR8, R3 ;  /* 0x00000008ff027c19 */ /* 0x000fe20008011603 */
[----:B------:R-:W-:-:S03]  /*5960*/  ULDC UR8, c[0x0][0x658] ;  /* 0x0001960000087ab9 */ /* 0x000fc60000000800 */
[--C-:B------:R-:W-:Y:S02]  /*5970*/  SHF.R.U64 R13, R15, UR8, R2.reuse ;  /* 0x000000080f0d7c19 */ /* 0x100fe40008001202 */
[----:B------:R-:W-:-:S03]  /*5980*/  SHF.R.U32.HI R19, RZ, UR8, R2 ;  /* 0x00000008ff137c19 */ /* 0x000fc60008011602 */
[----:B------:R-:W-:Y:S02]  /*5990*/  IMAD.MOV.U32 R2, RZ, RZ, R13 ;  /* 0x000000ffff027224 */ /* 0x000fe400078e000d */
[----:B------:R-:W-:Y:S01]  /*59a0*/  IMAD.MOV.U32 R3, RZ, RZ, R19 ;  /* 0x000000ffff037224 */ /* 0x000fe200078e0013 */
[----:B-1----:R-:W-:Y:S06]  /*59b0*/  @!P1 BRA `(.L_x_115) ;  /* 0x0000000000289947 */ /* 0x002fec0003800000 */
        /* <DEDUP_REMOVED lines=10> */
.L_x_115:
[----:B------:R-:W1:Y:S01]  /*5a60*/  LDC R4, c[0x0][0x65c] ;  /* 0x00019700ff047b82 */ /* 0x000e620000000800 */
[----:B------:R-:W-:Y:S01]  /*5a70*/  ULDC UR8, c[0x0][0x648] ;  /* 0x0001920000087ab9 */ /* 0x000fe20000000800 */
[----:B------:R-:W-:Y:S01]  /*5a80*/  LOP3.LUT R15, R15, UR7, RZ, 0xc0, !PT ;  /* 0x000000070f0f7c12 */ /* 0x000fe2000f8ec0ff */
[----:B--2---:R-:W-:Y:S01]  /*5a90*/  IMAD.MOV R20, RZ, RZ, -R20 ;  /* 0x000000ffff147224 */ /* 0x004fe200078e0a14 */
[----:B------:R-:W-:Y:S01]  /*5aa0*/  SHF.R.U64 R2, R2, UR8, R3 ;  /* 0x0000000802027c19 */ /* 0x000fe20008001203 */
[----:B------:R-:W-:Y:S01]  /*5ab0*/  ULDC UR8, c[0x0][0x638] ;  /* 0x00018e0000087ab9 */ /* 0x000fe20000000800 */
[----:B------:R-:W-:Y:S01]  /*5ac0*/  LOP3.LUT R12, R12, UR4, RZ, 0xc0, !PT ;  /* 0x000000040c0c7c12 */ /* 0x000fe2000f8ec0ff */
[----:B------:R-:W-:Y:S01]  /*5ad0*/  ULDC UR9, c[0x0][0x610] ;  /* 0x0001840000097ab9 */ /* 0x000fe20000000800 */
[----:B------:R-:W-:Y:S01]  /*5ae0*/  IMAD.MOV.U32 R3, RZ, RZ, 0x1 ;  /* 0x00000001ff037424 */ /* 0x000fe200078e00ff */
[----:B-1----:R-:W-:Y:S01]  /*5af0*/  ISETP.NE.AND P1, PT, R4, 0x1, PT ;  /* 0x000000010400780c */ /* 0x002fe20003f25270 */
[----:B------:R-:W-:-:S02]  /*5b00*/  IMAD.MOV R4, RZ, RZ, -R2 ;  /* 0x000000ffff047224 */ /* 0x000fc400078e0a02 */
[----:B------:R-:W-:Y:S02]  /*5b10*/  IMAD R2, R2, UR5, R15 ;  /* 0x0000000502027c24 */ /* 0x000fe4000f8e020f */
[----:B------:R-:W-:Y:S01]  /*5b20*/  IMAD R13, R4, UR8, R13 ;  /* 0x00000008040d7c24 */ /* 0x000fe2000f8e020d */
[----:B------:R-:W-:-:S07]  /*5b30*/  ULDC UR8, c[0x0][0x600] ;  /* 0x0001800000087ab9 */ /* 0x000fce0000000800 */
[----:B0-----:R-:W-:-:S04]  /*5b40*/  @P1 IMAD R11, R14, R20, R9 ;  /* 0x000000140e0b1224 */ /* 0x001fc800078e0209 */
[----:B------:R-:W-:Y:S02]  /*5b50*/  IMAD R11, R2, UR9, R11 ;  /* 0x00000009020b7c24 */ /* 0x000fe4000f8e020b */
[----:B------:R-:W-:-:S05]  /*5b60*/  IMAD R2, R13, UR8, R12 ;  /* 0x000000080d027c24 */ /* 0x000fca000f8e020c */
[----:B------:R-:W-:Y:S02]  /*5b70*/  SEL R22, R2, R11, !P1 ;  /* 0x0000000b02167207 */ /* 0x000fe40004800000 */
[----:B------:R-:W-:Y:S01]  /*5b80*/  SEL R19, R11, R2, !P1 ;  /* 0x000000020b137207 */ /* 0x000fe20004800000 */
[----:B------:R-:W-:-:S07]  /*5b90*/  IMAD.MOV.U32 R2, RZ, RZ, R10 ;  /* 0x000000ffff027224 */ /* 0x000fce00078e000a */
.L_x_113:
[----:B------:R-:W-:Y:S05]  /*5ba0*/  BSYNC B1 ;  /* 0x0000000000017941 */ /* 0x000fea0003800000 */
.L_x_112:
[----:B------:R-:W-:-:S13]  /*5bb0*/  LOP3.LUT P1, RZ, R3, 0xff, RZ, 0xc0, !PT ;  /* 0x000000ff03ff7812 */ /* 0x000fda000782c0ff */
[----:B------:R-:W-:Y:S05]  /*5bc0*/  @P1 BRA `(.L_x_116) ;  /* 0xfffffff400141947 */ /* 0x000fea000383ffff */
[----:B------:R-:W-:Y:S05]  /*5bd0*/  BSYNC B0 ;  /* 0x0000000000007941 */ /* 0x000fea0003800000 */
.L_x_104:
[----:B------:R-:W-:-:S03]  /*5be0*/  UMOV UR8, 0xffffffff ;  /* 0xffffffff00087882 */ /* 0x000fc60000000000 */
[----:B------:R-:W-:Y:S05]  /*5bf0*/  BRA.DIV UR8, `(.L_x_117) ;  /* 0x0000001208a07947 */ /* 0x000fea000b800000 */
[----:B------:R-:W-:-:S13]  /*5c00*/  ELECT P6, URZ, PT ;  /* 0x00000000003f782f */ /* 0x000fda00038c0000 */
.L_x_157:
[----:B------:R-:W-:Y:S04]  /*5c10*/  BSSY B0, `(.L_x_118) ;  /* 0x0000103000007945 */ /* 0x000fe80003800000 */
[----:B------:R-:W-:Y:S05]  /*5c20*/  @!P6 BRA `(.L_x_119) ;  /* 0x000000100004e947 */ /* 0x000fea0003800000 */
[----:B------:R-:W-:-:S04]  /*5c30*/  LOP3.LUT R16, R16, 0x2, RZ, 0xfc, !PT ;  /* 0x0000000210107812 */ /* 0x000fc800078efcff */
[----:B------:R-:W-:-:S13]  /*5c40*/  ISETP.NE.AND P0, PT, R16, 0x3, PT ;  /* 0x000000031000780c */ /* 0x000fda0003f05270 */
[----:B------:R-:W-:Y:S05]  /*5c50*/  @!P0 BRA `(.L_x_120) ;  /* 0x0000000000048947 */ /* 0x000fea0003800000 */
[----:B------:R-:W-:Y:S01]  /*5c60*/  BPT.TRAP 0x1 ;  /* 0x000000040000795c */ /* 0x000fe20000300000 */
.L_x_120:
[----:B------:R-:W0:Y:S01]  /*5c70*/  S2R R3, SR_CgaCtaId ;  /* 0x0000000000037919 */ /* 0x000e220000008800 */
[----:B------:R-:W-:-:S04]  /*5c80*/  MOV R2, 0x400 ;  /* 0x0000040000027802 */ /* 0x000fc80000000f00 */
[----:B0-----:R-:W-:Y:S02]  /*5c90*/  LEA R3, R3, R2, 0x18 ;  /* 0x0000000203037211 */ /* 0x001fe400078ec0ff */
[----:B------:R-:W-:-:S03]  /*5ca0*/  SHF.L.U32 R2, R0, 0x1f, RZ ;  /* 0x0000001f00027819 */ /* 0x000fc600000006ff */
[----:B------:R-:W-:-:S04]  /*5cb0*/  VIADD R3, R3, 0xe0 ;  /* 0x000000e003037836 */ /* 0x000fc80000000000 */
[C---:B------:R-:W-:Y:S02]  /*5cc0*/  IMAD R7, R6.reuse, 0x8, R3 ;  /* 0x0000000806077824 */ /* 0x040fe400078e0203 */
[----:B------:R-:W-:Y:S02]  /*5cd0*/  VIADD R6, R6, 0x1 ;  /* 0x0000000106067836 */ /* 0x000fe40000000000 */
[----:B------:R-:W0:Y:S03]  /*5ce0*/  SYNCS.PHASECHK.TRANS64.TRYWAIT P0, [R7+URZ], R2 ;  /* 0x00000002070075a7 */ /* 0x000e26000800017f */
[----:B------:R-:W-:-:S04]  /*5cf0*/  ISETP.NE.AND P1, PT, R6, 0x1c, PT ;  /* 0x0000001c0600780c */ /* 0x000fc80003f25270 */
[----:B------:R-:W-:Y:S02]  /*5d00*/  SEL R5, RZ, 0x1, P1 ;  /* 0x00000001ff057807 */ /* 0x000fe40000800000 */
[----:B------:R-:W-:Y:S02]  /*5d10*/  SEL R6, R6, RZ, P1 ;  /* 0x000000ff06067207 */ /* 0x000fe40000800000 */
[----:B------:R-:W-:-:S03]  /*5d20*/  LOP3.LUT R5, R0, R5, RZ, 0x3c, !PT ;  /* 0x0000000500057212 */ /* 0x000fc600078e3cff */
[----:B------:R-:W-:Y:S01]  /*5d30*/  IMAD R9, R6, 0x8, R3 ;  /* 0x0000000806097824 */ /* 0x000fe200078e0203 */
[----:B------:R-:W-:Y:S01]  /*5d40*/  SHF.L.U32 R4, R5, 0x1f, RZ ;  /* 0x0000001f05047819 */ /* 0x000fe200000006ff */
[----:B0-----:R-:W-:Y:S06]  /*5d50*/  @!P0 BRA `(.L_x_121) ;  /* 0x0000001000688947 */ /* 0x001fec0003800000 */
.L_x_158:
[----:B------:R-:W1:Y:S01]  /*5d60*/  SYNCS.PHASECHK.TRANS64.TRYWAIT P0, [R9+URZ], R4 ;  /* 0x00000004090075a7 */ /* 0x000e62000800017f */
[----:B------:R-:W-:-:S05]  /*5d70*/  VIADD R0, R6, 0x1 ;  /* 0x0000000106007836 */ /* 0x000fca0000000000 */
[----:B------:R-:W-:-:S04]  /*5d80*/  ISETP.NE.AND P1, PT, R0, 0x1c, PT ;  /* 0x0000001c0000780c */ /* 0x000fc80003f25270 */
[----:B0-----:R-:W-:Y:S02]  /*5d90*/  SEL R2, RZ, 0x1, P1 ;  /* 0x00000001ff027807 */ /* 0x001fe40000800000 */
[----:B------:R-:W-:Y:S02]  /*5da0*/  SEL R0, R0, RZ, P1 ;  /* 0x000000ff00007207 */ /* 0x000fe40000800000 */
[----:B------:R-:W-:-:S03]  /*5db0*/  LOP3.LUT R7, R5, R2, RZ, 0x3c, !PT ;  /* 0x0000000205077212 */ /* 0x000fc600078e3cff */
[----:B------:R-:W-:Y:S01]  /*5dc0*/  IMAD R6, R0, 0x8, R3 ;  /* 0x0000000800067824 */ /* 0x000fe200078e0203 */
[----:B------:R-:W-:Y:S01]  /*5dd0*/  SHF.L.U32 R5, R7, 0x1f, RZ ;  /* 0x0000001f07057819 */ /* 0x000fe200000006ff */
[----:B-1----:R-:W-:Y:S06]  /*5de0*/  @!P0 BRA `(.L_x_122) ;  /* 0x0000001000588947 */ /* 0x002fec0003800000 */
.L_x_159:
[----:B------:R-:W1:Y:S01]  /*5df0*/  SYNCS.PHASECHK.TRANS64.TRYWAIT P0, [R6+URZ], R5 ;  /* 0x00000005060075a7 */ /* 0x000e62000800017f */
[----:B------:R-:W-:-:S05]  /*5e00*/  VIADD R0, R0, 0x1 ;  /* 0x0000000100007836 */ /* 0x000fca0000000000 */
[----:B------:R-:W-:-:S04]  /*5e10*/  ISETP.NE.AND P1, PT, R0, 0x1c, PT ;  /* 0x0000001c0000780c */ /* 0x000fc80003f25270 */
[----:B------:R-:W-:Y:S02]  /*5e20*/  SEL R2, RZ, 0x1, P1 ;  /* 0x00000001ff027807 */ /* 0x000fe40000800000 */
[----:B------:R-:W-:Y:S02]  /*5e30*/  SEL R0, R0, RZ, P1 ;  /* 0x000000ff00007207 */ /* 0x000fe40000800000 */
[----:B------:R-:W-:-:S03]  /*5e40*/  LOP3.LUT R7, R7, R2, RZ, 0x3c, !PT ;  /* 0x0000000207077212 */ /* 0x000fc600078e3cff */
[----:B0-----:R-:W-:Y:S01]  /*5e50*/  IMAD R9, R0, 0x8, R3 ;  /* 0x0000000800097824 */ /* 0x001fe200078e0203 */
[----:B------:R-:W-:Y:S01]  /*5e60*/  SHF.L.U32 R4, R7, 0x1f, RZ ;  /* 0x0000001f07047819 */ /* 0x000fe200000006ff */
[----:B-1----:R-:W-:Y:S06]  /*5e70*/  @!P0 BRA `(.L_x_123) ;  /* 0x0000001000488947 */ /* 0x002fec0003800000 */
.L_x_160:
        /* <DEDUP_REMOVED lines=9> */
.L_x_161:
        /* <DEDUP_REMOVED lines=9> */
.L_x_162:
        /* <DEDUP_REMOVED lines=9> */
.L_x_163:
        /* <DEDUP_REMOVED lines=9> */
.L_x_164:
        /* <DEDUP_REMOVED lines=9> */
.L_x_165:
        /* <DEDUP_REMOVED lines=9> */
.L_x_166:
        /* <DEDUP_REMOVED lines=9> */
.L_x_167:
        /* <DEDUP_REMOVED lines=9> */
.L_x_168:
        /* <DEDUP_REMOVED lines=9> */
.L_x_169:
        /* <DEDUP_REMOVED lines=9> */
.L_x_170:
        /* <DEDUP_REMOVED lines=9> */
.L_x_171:
        /* <DEDUP_REMOVED lines=9> */
.L_x_172:
        /* <DEDUP_REMOVED lines=9> */
.L_x_173:
        /* <DEDUP_REMOVED lines=9> */
.L_x_174:
        /* <DEDUP_REMOVED lines=9> */
.L_x_175:
        /* <DEDUP_REMOVED lines=9> */
.L_x_176:
        /* <DEDUP_REMOVED lines=9> */
.L_x_177:
        /* <DEDUP_REMOVED lines=9> */
.L_x_178:
        /* <DEDUP_REMOVED lines=9> */
.L_x_179:
        /* <DEDUP_REMOVED lines=9> */
.L_x_180:
        /* <DEDUP_REMOVED lines=9> */
.L_x_181:
        /* <DEDUP_REMOVED lines=9> */
.L_x_182:
        /* <DEDUP_REMOVED lines=9> */
.L_x_183:
[----:B------:R-:W1:Y:S01]  /*6b70*/  SYNCS.PHASECHK.TRANS64.TRYWAIT P0, [R6+URZ], R5 ;  /* 0x00000005060075a7 */ /* 0x000e62000800017f */
[----:B------:R-:W-:-:S05]  /*6b80*/  VIADD R0, R0, 0x1 ;  /* 0x0000000100007836 */ /* 0x000fca0000000000 */
[----:B------:R-:W-:-:S04]  /*6b90*/  ISETP.NE.AND P1, PT, R0, 0x1c, PT ;  /* 0x0000001c0000780c */ /* 0x000fc80003f25270 */
[----:B------:R-:W-:Y:S02]  /*6ba0*/  SEL R2, RZ, 0x1, P1 ;  /* 0x00000001ff027807 */ /* 0x000fe40000800000 */
[----:B------:R-:W-:Y:S02]  /*6bb0*/  SEL R0, R0, RZ, P1 ;  /* 0x000000ff00007207 */ /* 0x000fe40000800000 */
[----:B------:R-:W-:Y:S01]  /*6bc0*/  LOP3.LUT R2, R7, R2, RZ, 0x3c, !PT ;  /* 0x0000000207027212 */ /* 0x000fe200078e3cff */
[----:B-1----:R-:W-:Y:S06]  /*6bd0*/  @!P0 BRA `(.L_x_147) ;  /* 0x0000000800d08947 */ /* 0x002fec0003800000 */
.L_x_184:
[----:B------:R-:W-:Y:S01]  /*6be0*/  IMAD R3, R0, 0x8, R3 ;  /* 0x0000000800037824 */ /* 0x000fe200078e0203 */
[----:B------:R-:W-:-:S07]  /*6bf0*/  SHF.L.U32 R0, R2, 0x1f, RZ ;  /* 0x0000001f02007819 */ /* 0x000fce00000006ff */
.L_x_148:
[----:B--2---:R2:W3:Y:S02]  /*6c00*/  SYNCS.PHASECHK.TRANS64.TRYWAIT P0, [R3+URZ], R0 ;  /* 0x00000000030075a7 */ /* 0x0044e4000800017f */
[----:B---3--:R-:W-:Y:S05]  /*6c10*/  @!P0 NANOSLEEP.SYNCS 0x989680 ;  /* 0x009896800000895d */ /* 0x008fea0003900000 */
[----:B------:R-:W3:Y:S02]  /*6c20*/  @!P0 SYNCS.PHASECHK.TRANS64 P0, [R3+URZ], R0 ;  /* 0x00000000030085a7 */ /* 0x000ee4000800007f */
[----:B---3--:R-:W-:Y:S05]  /*6c30*/  @!P0 BRA `(.L_x_148) ;  /* 0xfffffffc00f08947 */ /* 0x008fea000383ffff */
.L_x_119:
[----:B------:R-:W-:Y:S05]  /*6c40*/  BSYNC B0 ;  /* 0x0000000000007941 */ /* 0x000fea0003800000 */
.L_x_118:
[----:B------:R-:W-:Y:S05]  /*6c50*/  EXIT ;  /* 0x000000000000794d */ /* 0x000fea0003800000 */
.L_x_20:
[----:B-1----:R1:W2:Y:S02]  /*6c60*/  SYNCS.PHASECHK.TRANS64.TRYWAIT P0, [R65+URZ], R0 ;  /* 0x00000000410075a7 */ /* 0x0022a4000800017f */
[----:B--2---:R-:W-:Y:S05]  /*6c70*/  @!P0 NANOSLEEP.SYNCS 0x989680 ;  /* 0x009896800000895d */ /* 0x004fea0003900000 */
[----:B------:R-:W2:Y:S02]  /*6c80*/  @!P0 SYNCS.PHASECHK.TRANS64 P0, [R65+URZ], R0 ;  /* 0x00000000410085a7 */ /* 0x000ea4000800007f */
[----:B--2---:R-:W-:Y:S05]  /*6c90*/  @!P0 BRA `(.L_x_20) ;  /* 0xfffffffc00f08947 */ /* 0x004fea000383ffff */
[----:B------:R-:W-:Y:S05]  /*6ca0*/  BRA `(.L_x_149) ;  /* 0xffffffac00787947 */ /* 0x000fea000383ffff */
.L_x_25:
[----:B--2---:R2:W3:Y:S02]  /*6cb0*/  SYNCS.PHASECHK.TRANS64.TRYWAIT P1, [R3+URZ], R0 ;  /* 0x00000000030075a7 */ /* 0x0044e4000802017f */
[----:B---3--:R-:W-:Y:S05]  /*6cc0*/  @!P1 NANOSLEEP.SYNCS 0x989680 ;  /* 0x009896800000995d */ /* 0x008fea0003900000 */
[----:B------:R-:W3:Y:S02]  /*6cd0*/  @!P1 SYNCS.PHASECHK.TRANS64 P1, [R3+URZ], R0 ;  /* 0x00000000030095a7 */ /* 0x000ee4000802007f */
[----:B---3--:R-:W-:Y:S05]  /*6ce0*/  @!P1 BRA `(.L_x_25) ;  /* 0xfffffffc00f09947 */ /* 0x008fea000383ffff */
[----:B------:R-:W-:Y:S05]  /*6cf0*/  BRA `(.L_x_24) ;  /* 0xffffffac00dc7947 */ /* 0x000fea000383ffff */
.L_x_30:
[----:B--2---:R-:W-:-:S04]  /*6d00*/  IMAD.U32 R5, RZ, RZ, UR4 ;  /* 0x00000004ff057e24 */ /* 0x004fc8000f8e00ff */
[----:B------:R2:W3:Y:S03]  /*6d10*/  SYNCS.PHASECHK.TRANS64.TRYWAIT P1, [R5+URZ], R4 ;  /* 0x00000004050075a7 */ /* 0x0004e6000802017f */
[----:B---3--:R-:W-:Y:S05]  /*6d20*/  @!P1 NANOSLEEP.SYNCS 0x989680 ;  /* 0x009896800000995d */ /* 0x008fea0003900000 */
[----:B------:R-:W3:Y:S02]  /*6d30*/  @!P1 SYNCS.PHASECHK.TRANS64 P1, [R5+URZ], R4 ;  /* 0x00000004050095a7 */ /* 0x000ee4000802007f */
[----:B---3--:R-:W-:Y:S05]  /*6d40*/  @!P1 BRA `(.L_x_30) ;  /* 0xfffffffc00ec9947 */ /* 0x008fea000383ffff */
[----:B------:R-:W-:Y:S05]  /*6d50*/  BRA `(.L_x_29) ;  /* 0xffffffb000547947 */ /* 0x000fea000383ffff */
.L_x_36:
[----:B-1----:R1:W2:Y:S02]  /*6d60*/  SYNCS.PHASECHK.TRANS64.TRYWAIT P0, [R65+URZ+0x10], R0 ;  /* 0x00001000410075a7 */ /* 0x0022a4000800017f */
[----:B--2---:R-:W-:Y:S05]  /*6d70*/  @!P0 NANOSLEEP.SYNCS 0x989680 ;  /* 0x009896800000895d */ /* 0x004fea0003900000 */
[----:B------:R-:W2:Y:S02]  /*6d80*/  @!P0 SYNCS.PHASECHK.TRANS64 P0, [R65+URZ+0x10], R0 ;  /* 0x00001000410085a7 */ /* 0x000ea4000800007f */
[----:B--2---:R-:W-:Y:S05]  /*6d90*/  @!P0 BRA `(.L_x_36) ;  /* 0xfffffffc00f08947 */ /* 0x004fea000383ffff */
[----:B------:R-:W-:Y:S05]  /*6da0*/  BRA `(.L_x_150) ;  /* 0xffffffb400607947 */ /* 0x000fea000383ffff */
.L_x_105:
[----:B------:R-:W-:Y:S01]  /*6db0*/  BSSY B1, `(.L_x_151) ;  /* 0x0000006000017945 */ /* 0x000fe20003800000 */
[----:B------:R-:W-:-:S07]  /*6dc0*/  IMAD.MOV.U32 R15, RZ, RZ, -0x1 ;  /* 0xffffffffff0f7424 */ /* 0x000fce00078e00ff */
[----:B-----5:R-:W-:Y:S05]  /*6dd0*/  WARPSYNC.COLLECTIVE R15, `(.L_x_152) ;  /* 0x000000000f0c7348 */ /* 0x020fea0003c00000 */
[----:B------:R-:W-:Y:S02]  /*6de0*/  ELECT P6, UR62, PT ;  /* 0x00000000003e782f */ /* 0x000fe400038c0000 */
[----:B------:R-:W-:Y:S01]  /*6df0*/  MOV R14, UR62 ;  /* 0x0000003e000e7c02 */ /* 0x000fe20008000f00 */
[----:B-----5:R-:W-:Y:S10]  /*6e00*/  ENDCOLLECTIVE ;  /* 0x000000000000791b */ /* 0x020ff40003800000 */
.L_x_152:
[----:B------:R-:W-:Y:S05]  /*6e10*/  BSYNC B1 ;  /* 0x0000000000017941 */ /* 0x000fea0003800000 */
.L_x_151:
[----:B------:R-:W-:Y:S05]  /*6e20*/  BRA `(.L_x_153) ;  /* 0xffffffe000887947 */ /* 0x000fea000383ffff */
.L_x_108:
[----:B0-----:R0:W1:Y:S02]  /*6e30*/  SYNCS.PHASECHK.TRANS64.TRYWAIT P1, [R10+URZ+0xe0], R5 ;  /* 0x0000e0050a0075a7 */ /* 0x001064000802017f */
[----:B-1----:R-:W-:Y:S05]  /*6e40*/  @!P1 NANOSLEEP.SYNCS 0x989680 ;  /* 0x009896800000995d */ /* 0x002fea0003900000 */
[----:B------:R-:W1:Y:S02]  /*6e50*/  @!P1 SYNCS.PHASECHK.TRANS64 P1, [R10+URZ+0xe0], R5 ;  /* 0x0000e0050a0095a7 */ /* 0x000e64000802007f */
[----:B-1----:R-:W-:Y:S05]  /*6e60*/  @!P1 BRA `(.L_x_108) ;  /* 0xfffffffc00f09947 */ /* 0x002fea000383ffff */
[----:B------:R-:W-:Y:S05]  /*6e70*/  BRA `(.L_x_154) ;  /* 0xffffffe000c07947 */ /* 0x000fea000383ffff */
.L_x_117:
[----:B------:R-:W-:Y:S01]  /*6e80*/  BSSY B0, `(.L_x_155) ;  /* 0x0000006000007945 */ /* 0x000fe20003800000 */
[----:B------:R-:W-:-:S07]  /*6e90*/  IMAD.MOV.U32 R15, RZ, RZ, -0x1 ;  /* 0xffffffffff0f7424 */ /* 0x000fce00078e00ff */
[----:B-----5:R-:W-:Y:S05]  /*6ea0*/  WARPSYNC.COLLECTIVE R15, `(.L_x_156) ;  /* 0x000000000f0c7348 */ /* 0x020fea0003c00000 */
[----:B------:R-:W-:Y:S02]  /*6eb0*/  ELECT P6, UR62, PT ;  /* 0x00000000003e782f */ /* 0x000fe400038c0000 */
[----:B------:R-:W-:Y:S01]  /*6ec0*/  MOV R14, UR62 ;  /* 0x0000003e000e7c02 */ /* 0x000fe20008000f00 */
[----:B-----5:R-:W-:Y:S10]  /*6ed0*/  ENDCOLLECTIVE ;  /* 0x000000000000791b */ /* 0x020ff40003800000 */
.L_x_156:
[----:B------:R-:W-:Y:S05]  /*6ee0*/  BSYNC B0 ;  /* 0x0000000000007941 */ /* 0x000fea0003800000 */
.L_x_155:
[----:B------:R-:W-:Y:S05]  /*6ef0*/  BRA `(.L_x_157) ;  /* 0xffffffec00447947 */ /* 0x000fea000383ffff */
.L_x_121:
[----:B0-----:R0:W1:Y:S02]  /*6f00*/  SYNCS.PHASECHK.TRANS64.TRYWAIT P0, [R7+URZ], R2 ;  /* 0x00000002070075a7 */ /* 0x001064000800017f */
[----:B-1----:R-:W-:Y:S05]  /*6f10*/  @!P0 NANOSLEEP.SYNCS 0x989680 ;  /* 0x009896800000895d */ /* 0x002fea0003900000 */
[----:B------:R-:W1:Y:S02]  /*6f20*/  @!P0 SYNCS.PHASECHK.TRANS64 P0, [R7+URZ], R2 ;  /* 0x00000002070085a7 */ /* 0x000e64000800007f */
[----:B-1----:R-:W-:Y:S05]  /*6f30*/  @!P0 BRA `(.L_x_121) ;  /* 0xfffffffc00f08947 */ /* 0x002fea000383ffff */
[----:B------:R-:W-:Y:S05]  /*6f40*/  BRA `(.L_x_158) ;  /* 0xffffffec00847947 */ /* 0x000fea000383ffff */
.L_x_122:
[----:B0-----:R0:W1:Y:S02]  /*6f50*/  SYNCS.PHASECHK.TRANS64.TRYWAIT P0, [R9+URZ], R4 ;  /* 0x00000004090075a7 */ /* 0x001064000800017f */
[----:B-1----:R-:W-:Y:S05]  /*6f60*/  @!P0 NANOSLEEP.SYNCS 0x989680 ;  /* 0x009896800000895d */ /* 0x002fea0003900000 */
[----:B------:R-:W1:Y:S02]  /*6f70*/  @!P0 SYNCS.PHASECHK.TRANS64 P0, [R9+URZ], R4 ;  /* 0x00000004090085a7 */ /* 0x000e64000800007f */
[----:B-1----:R-:W-:Y:S05]  /*6f80*/  @!P0 BRA `(.L_x_122) ;  /* 0xfffffffc00f08947 */ /* 0x002fea000383ffff */
[----:B------:R-:W-:Y:S05]  /*6f90*/  BRA `(.L_x_159) ;  /* 0xffffffec00947947 */ /* 0x000fea000383ffff */
.L_x_123:
[----:B0-----:R0:W1:Y:S02]  /*6fa0*/  SYNCS.PHASECHK.TRANS64.TRYWAIT P0, [R6+URZ], R5 ;  /* 0x00000005060075a7 */ /* 0x001064000800017f */
[----:B-1----:R-:W-:Y:S05]  /*6fb0*/  @!P0 NANOSLEEP.SYNCS 0x989680 ;  /* 0x009896800000895d */ /* 0x002fea0003900000 */
[----:B------:R-:W1:Y:S02]  /*6fc0*/  @!P0 SYNCS.PHASECHK.TRANS64 P0, [R6+URZ], R5 ;  /* 0x00000005060085a7 */ /* 0x000e64000800007f */
[----:B-1----:R-:W-:Y:S05]  /*6fd0*/  @!P0 BRA `(.L_x_123) ;  /* 0xfffffffc00f08947 */ /* 0x002fea000383ffff */
[----:B------:R-:W-:Y:S05]  /*6fe0*/  BRA `(.L_x_160) ;  /* 0xffffffec00a47947 */ /* 0x000fea000383ffff */
.L_x_124:
[----:B0-----:R0:W1:Y:S02]  /*6ff0*/  SYNCS.PHASECHK.TRANS64.TRYWAIT P0, [R9+URZ], R4 ;  /* 0x00000004090075a7 */ /* 0x001064000800017f */
[----:B-1----:R-:W-:Y:S05]  /*7000*/  @!P0 NANOSLEEP.SYNCS 0x989680 ;  /* 0x009896800000895d */ /* 0x002fea0003900000 */
[----:B------:R-:W1:Y:S02]  /*7010*/  @!P0 SYNCS.PHASECHK.TRANS64 P0, [R9+URZ], R4 ;  /* 0x00000004090085a7 */ /* 0x000e64000800007f */
[----:B-1----:R-:W-:Y:S05]  /*7020*/  @!P0 BRA `(.L_x_124) ;  /* 0xfffffffc00f08947 */ /* 0x002fea000383ffff */
[----:B------:R-:W-:Y:S05]  /*7030*/  BRA `(.L_x_161) ;  /* 0xffffffec00b47947 */ /* 0x000fea000383ffff */
.L_x_125:
[----:B0-----:R0:W1:Y:S02]  /*7040*/  SYNCS.PHASECHK.TRANS64.TRYWAIT P0, [R6+URZ], R5 ;  /* 0x00000005060075a7 */ /* 0x001064000800017f */
[----:B-1----:R-:W-:Y:S05]  /*7050*/  @!P0 NANOSLEEP.SYNCS 0x989680 ;  /* 0x009896800000895d */ /* 0x002fea0003900000 */
[----:B------:R-:W1:Y:S02]  /*7060*/  @!P0 SYNCS.PHASECHK.TRANS64 P0, [R6+URZ], R5 ;  /* 0x00000005060085a7 */ /* 0x000e64000800007f */
[----:B-1----:R-:W-:Y:S05]  /*7070*/  @!P0 BRA `(.L_x_125) ;  /* 0xfffffffc00f08947 */ /* 0x002fea000383ffff */
[----:B------:R-:W-:Y:S05]  /*7080*/  BRA `(.L_x_162) ;  /* 0xffffffec00c47947 */ /* 0x000fea000383ffff */
.L_x_126:
[----:B0-----:R0:W1:Y:S02]  /*7090*/  SYNCS.PHASECHK.TRANS64.TRYWAIT P0, [R9+URZ], R4 ;  /* 0x00000004090075a7 */ /* 0x001064000800017f */
[----:B-1----:R-:W-:Y:S05]  /*70a0*/  @!P0 NANOSLEEP.SYNCS 0x989680 ;  /* 0x009896800000895d */ /* 0x002fea0003900000 */
[----:B------:R-:W1:Y:S02]  /*70b0*/  @!P0 SYNCS.PHASECHK.TRANS64 P0, [R9+URZ], R4 ;  /* 0x00000004090085a7 */ /* 0x000e64000800007f */
[----:B-1----:R-:W-:Y:S05]  /*70c0*/  @!P0 BRA `(.L_x_126) ;  /* 0xfffffffc00f08947 */ /* 0x002fea000383ffff */
[----:B------:R-:W-:Y:S05]  /*70d0*/  BRA `(.L_x_163) ;  /* 0xffffffec00d47947 */ /* 0x000fea000383ffff */
.L_x_127:
[----:B0-----:R0:W1:Y:S02]  /*70e0*/  SYNCS.PHASECHK.TRANS64.TRYWAIT P0, [R6+URZ], R5 ;  /* 0x00000005060075a7 */ /* 0x001064000800017f */
[----:B-1----:R-:W-:Y:S05]  /*70f0*/  @!P0 NANOSLEEP.SYNCS 0x989680 ;  /* 0x009896800000895d */ /* 0x002fea0003900000 */
[----:B------:R-:W1:Y:S02]  /*7100*/  @!P0 SYNCS.PHASECHK.TRANS64 P0, [R6+URZ], R5 ;  /* 0x00000005060085a7 */ /* 0x000e64000800007f */
[----:B-1----:R-:W-:Y:S05]  /*7110*/  @!P0 BRA `(.L_x_127) ;  /* 0xfffffffc00f08947 */ /* 0x002fea000383ffff */
[----:B------:R-:W-:Y:S05]  /*7120*/  BRA `(.L_x_164) ;  /* 0xffffffec00e47947 */ /* 0x000fea000383ffff */
.L_x_128:
[----:B0-----:R0:W1:Y:S02]  /*7130*/  SYNCS.PHASECHK.TRANS64.TRYWAIT P0, [R9+URZ], R4 ;  /* 0x00000004090075a7 */ /* 0x001064000800017f */
[----:B-1----:R-:W-:Y:S05]  /*7140*/  @!P0 NANOSLEEP.SYNCS 0x989680 ;  /* 0x009896800000895d */ /* 0x002fea0003900000 */
[----:B------:R-:W1:Y:S02]  /*7150*/  @!P0 SYNCS.PHASECHK.TRANS64 P0, [R9+URZ], R4 ;  /* 0x00000004090085a7 */ /* 0x000e64000800007f */
[----:B-1----:R-:W-:Y:S05]  /*7160*/  @!P0 BRA `(.L_x_128) ;  /* 0xfffffffc00f08947 */ /* 0x002fea000383ffff */
[----:B------:R-:W-:Y:S05]  /*7170*/  BRA `(.L_x_165) ;  /* 0xffffffec00f47947 */ /* 0x000fea000383ffff */
.L_x_129:
[----:B0-----:R0:W1:Y:S02]  /*7180*/  SYNCS.PHASECHK.TRANS64.TRYWAIT P0, [R6+URZ], R5 ;  /* 0x00000005060075a7 */ /* 0x001064000800017f */
[----:B-1----:R-:W-:Y:S05]  /*7190*/  @!P0 NANOSLEEP.SYNCS 0x989680 ;  /* 0x009896800000895d */ /* 0x002fea0003900000 */
[----:B------:R-:W1:Y:S02]  /*71a0*/  @!P0 SYNCS.PHASECHK.TRANS64 P0, [R6+URZ], R5 ;  /* 0x00000005060085a7 */ /* 0x000e64000800007f */
[----:B-1----:R-:W-:Y:S05]  /*71b0*/  @!P0 BRA `(.L_x_129) ;  /* 0xfffffffc00f08947 */ /* 0x002fea000383ffff */
[----:B------:R-:W-:Y:S05]  /*71c0*/  BRA `(.L_x_166) ;  /* 0xfffffff000047947 */ /* 0x000fea000383ffff */
.L_x_130:
[----:B0-----:R0:W1:Y:S02]  /*71d0*/  SYNCS.PHASECHK.TRANS64.TRYWAIT P0, [R9+URZ], R4 ;  /* 0x00000004090075a7 */ /* 0x001064000800017f */
[----:B-1----:R-:W-:Y:S05]  /*71e0*/  @!P0 NANOSLEEP.SYNCS 0x989680 ;  /* 0x009896800000895d */ /* 0x002fea0003900000 */
[----:B------:R-:W1:Y:S02]  /*71f0*/  @!P0 SYNCS.PHASECHK.TRANS64 P0, [R9+URZ], R4 ;  /* 0x00000004090085a7 */ /* 0x000e64000800007f */
[----:B-1----:R-:W-:Y:S05]  /*7200*/  @!P0 BRA `(.L_x_130) ;  /* 0xfffffffc00f08947 */ /* 0x002fea000383ffff */
[----:B------:R-:W-:Y:S05]  /*7210*/  BRA `(.L_x_167) ;  /* 0xfffffff000147947 */ /* 0x000fea000383ffff */
.L_x_131:
[----:B0-----:R0:W1:Y:S02]  /*7220*/  SYNCS.PHASECHK.TRANS64.TRYWAIT P0, [R6+URZ], R5 ;  /* 0x00000005060075a7 */ /* 0x001064000800017f */
[----:B-1----:R-:W-:Y:S05]  /*7230*/  @!P0 NANOSLEEP.SYNCS 0x989680 ;  /* 0x009896800000895d */ /* 0x002fea0003900000 */
[----:B------:R-:W1:Y:S02]  /*7240*/  @!P0 SYNCS.PHASECHK.TRANS64 P0, [R6+URZ], R5 ;  /* 0x00000005060085a7 */ /* 0x000e64000800007f */
[----:B-1----:R-:W-:Y:S05]  /*7250*/  @!P0 BRA `(.L_x_131) ;  /* 0xfffffffc00f08947 */ /* 0x002fea000383ffff */
[----:B------:R-:W-:Y:S05]  /*7260*/  BRA `(.L_x_168) ;  /* 0xfffffff000247947 */ /* 0x000fea000383ffff */
.L_x_132:
[----:B0-----:R0:W1:Y:S02]  /*7270*/  SYNCS.PHASECHK.TRANS64.TRYWAIT P0, [R9+URZ], R4 ;  /* 0x00000004090075a7 */ /* 0x001064000800017f */
[----:B-1----:R-:W-:Y:S05]  /*7280*/  @!P0 NANOSLEEP.SYNCS 0x989680 ;  /* 0x009896800000895d */ /* 0x002fea0003900000 */
[----:B------:R-:W1:Y:S02]  /*7290*/  @!P0 SYNCS.PHASECHK.TRANS64 P0, [R9+URZ], R4 ;  /* 0x00000004090085a7 */ /* 0x000e64000800007f */
[----:B-1----:R-:W-:Y:S05]  /*72a0*/  @!P0 BRA `(.L_x_132) ;  /* 0xfffffffc00f08947 */ /* 0x002fea000383ffff */
[----:B------:R-:W-:Y:S05]  /*72b0*/  BRA `(.L_x_169) ;  /* 0xfffffff000347947 */ /* 0x000fea000383ffff */
.L_x_133:
[----:B0-----:R0:W1:Y:S02]  /*72c0*/  SYNCS.PHASECHK.TRANS64.TRYWAIT P0, [R6+URZ], R5 ;  /* 0x00000005060075a7 */ /* 0x001064000800017f */
[----:B-1----:R-:W-:Y:S05]  /*72d0*/  @!P0 NANOSLEEP.SYNCS 0x989680 ;  /* 0x009896800000895d */ /* 0x002fea0003900000 */
[----:B------:R-:W1:Y:S02]  /*72e0*/  @!P0 SYNCS.PHASECHK.TRANS64 P0, [R6+URZ], R5 ;  /* 0x00000005060085a7 */ /* 0x000e64000800007f */
[----:B-1----:R-:W-:Y:S05]  /*72f0*/  @!P0 BRA `(.L_x_133) ;  /* 0xfffffffc00f08947 */ /* 0x002fea000383ffff */
[----:B------:R-:W-:Y:S05]  /*7300*/  BRA `(.L_x_170) ;  /* 0xfffffff000447947 */ /* 0x000fea000383ffff */
.L_x_134:
[----:B0-----:R0:W1:Y:S02]  /*7310*/  SYNCS.PHASECHK.TRANS64.TRYWAIT P0, [R9+URZ], R4 ;  /* 0x00000004090075a7 */ /* 0x001064000800017f */
[----:B-1----:R-:W-:Y:S05]  /*7320*/  @!P0 NANOSLEEP.SYNCS 0x989680 ;  /* 0x009896800000895d */ /* 0x002fea0003900000 */
[----:B------:R-:W1:Y:S02]  /*7330*/  @!P0 SYNCS.PHASECHK.TRANS64 P0, [R9+URZ], R4 ;  /* 0x00000004090085a7 */ /* 0x000e64000800007f */
[----:B-1----:R-:W-:Y:S05]  /*7340*/  @!P0 BRA `(.L_x_134) ;  /* 0xfffffffc00f08947 */ /* 0x002fea000383ffff */
[----:B------:R-:W-:Y:S05]  /*7350*/  BRA `(.L_x_171) ;  /* 0xfffffff000547947 */ /* 0x000fea000383ffff */
.L_x_135:
[----:B0-----:R0:W1:Y:S02]  /*7360*/  SYNCS.PHASECHK.TRANS64.TRYWAIT P0, [R6+URZ], R5 ;  /* 0x00000005060075a7 */ /* 0x001064000800017f */
[----:B-1----:R-:W-:Y:S05]  /*7370*/  @!P0 NANOSLEEP.SYNCS 0x989680 ;  /* 0x009896800000895d */ /* 0x002fea0003900000 */
[----:B------:R-:W1:Y:S02]  /*7380*/  @!P0 SYNCS.PHASECHK.TRANS64 P0, [R6+URZ], R5 ;  /* 0x00000005060085a7 */ /* 0x000e64000800007f */
[----:B-1----:R-:W-:Y:S05]  /*7390*/  @!P0 BRA `(.L_x_135) ;  /* 0xfffffffc00f08947 */ /* 0x002fea000383ffff */
[----:B------:R-:W-:Y:S05]  /*73a0*/  BRA `(.L_x_172) ;  /* 0xfffffff000647947 */ /* 0x000fea000383ffff */
.L_x_136:
[----:B0-----:R0:W1:Y:S02]  /*73b0*/  SYNCS.PHASECHK.TRANS64.TRYWAIT P0, [R9+URZ], R4 ;  /* 0x00000004090075a7 */ /* 0x001064000800017f */
[----:B-1----:R-:W-:Y:S05]  /*73c0*/  @!P0 NANOSLEEP.SYNCS 0x989680 ;  /* 0x009896800000895d */ /* 0x002fea0003900000 */
[----:B------:R-:W1:Y:S02]  /*73d0*/  @!P0 SYNCS.PHASECHK.TRANS64 P0, [R9+URZ], R4 ;  /* 0x00000004090085a7 */ /* 0x000e64000800007f */
[----:B-1----:R-:W-:Y:S05]  /*73e0*/  @!P0 BRA `(.L_x_136) ;  /* 0xfffffffc00f08947 */ /* 0x002fea000383ffff */
[----:B------:R-:W-:Y:S05]  /*73f0*/  BRA `(.L_x_173) ;  /* 0xfffffff000747947 */ /* 0x000fea000383ffff */
.L_x_137:
[----:B0-----:R0:W1:Y:S02]  /*7400*/  SYNCS.PHASECHK.TRANS64.TRYWAIT P0, [R6+URZ], R5 ;  /* 0x00000005060075a7 */ /* 0x001064000800017f */
[----:B-1----:R-:W-:Y:S05]  /*7410*/  @!P0 NANOSLEEP.SYNCS 0x989680 ;  /* 0x009896800000895d */ /* 0x002fea0003900000 */
[----:B------:R-:W1:Y:S02]  /*7420*/  @!P0 SYNCS.PHASECHK.TRANS64 P0, [R6+URZ], R5 ;  /* 0x00000005060085a7 */ /* 0x000e64000800007f */
[----:B-1----:R-:W-:Y:S05]  /*7430*/  @!P0 BRA `(.L_x_137) ;  /* 0xfffffffc00f08947 */ /* 0x002fea000383ffff */
[----:B------:R-:W-:Y:S05]  /*7440*/  BRA `(.L_x_174) ;  /* 0xfffffff000847947 */ /* 0x000fea000383ffff */
.L_x_138:
[----:B0-----:R0:W1:Y:S02]  /*7450*/  SYNCS.PHASECHK.TRANS64.TRYWAIT P0, [R9+URZ], R4 ;  /* 0x00000004090075a7 */ /* 0x001064000800017f */
[----:B-1----:R-:W-:Y:S05]  /*7460*/  @!P0 NANOSLEEP.SYNCS 0x989680 ;  /* 0x009896800000895d */ /* 0x002fea0003900000 */
[----:B------:R-:W1:Y:S02]  /*7470*/  @!P0 SYNCS.PHASECHK.TRANS64 P0, [R9+URZ], R4 ;  /* 0x00000004090085a7 */ /* 0x000e64000800007f */
[----:B-1----:R-:W-:Y:S05]  /*7480*/  @!P0 BRA `(.L_x_138) ;  /* 0xfffffffc00f08947 */ /* 0x002fea000383ffff */
[----:B------:R-:W-:Y:S05]  /*7490*/  BRA `(.L_x_175) ;  /* 0xfffffff000947947 */ /* 0x000fea000383ffff */
.L_x_139:
[----:B0-----:R0:W1:Y:S02]  /*74a0*/  SYNCS.PHASECHK.TRANS64.TRYWAIT P0, [R6+URZ], R5 ;  /* 0x00000005060075a7 */ /* 0x001064000800017f */
[----:B-1----:R-:W-:Y:S05]  /*74b0*/  @!P0 NANOSLEEP.SYNCS 0x989680 ;  /* 0x009896800000895d */ /* 0x002fea0003900000 */
[----:B------:R-:W1:Y:S02]  /*74c0*/  @!P0 SYNCS.PHASECHK.TRANS64 P0, [R6+URZ], R5 ;  /* 0x00000005060085a7 */ /* 0x000e64000800007f */
[----:B-1----:R-:W-:Y:S05]  /*74d0*/  @!P0 BRA `(.L_x_139) ;  /* 0xfffffffc00f08947 */ /* 0x002fea000383ffff */
[----:B------:R-:W-:Y:S05]  /*74e0*/  BRA `(.L_x_176) ;  /* 0xfffffff000a47947 */ /* 0x000fea000383ffff */
.L_x_140:
[----:B0-----:R0:W1:Y:S02]  /*74f0*/  SYNCS.PHASECHK.TRANS64.TRYWAIT P0, [R9+URZ], R4 ;  /* 0x00000004090075a7 */ /* 0x001064000800017f */
[----:B-1----:R-:W-:Y:S05]  /*7500*/  @!P0 NANOSLEEP.SYNCS 0x989680 ;  /* 0x009896800000895d */ /* 0x002fea0003900000 */
[----:B------:R-:W1:Y:S02]  /*7510*/  @!P0 SYNCS.PHASECHK.TRANS64 P0, [R9+URZ], R4 ;  /* 0x00000004090085a7 */ /* 0x000e64000800007f */
[----:B-1----:R-:W-:Y:S05]  /*7520*/  @!P0 BRA `(.L_x_140) ;  /* 0xfffffffc00f08947 */ /* 0x002fea000383ffff */
[----:B------:R-:W-:Y:S05]  /*7530*/  BRA `(.L_x_177) ;  /* 0xfffffff000b47947 */ /* 0x000fea000383ffff */
.L_x_141:
[----:B0-----:R0:W1:Y:S02]  /*7540*/  SYNCS.PHASECHK.TRANS64.TRYWAIT P0, [R6+URZ], R5 ;  /* 0x00000005060075a7 */ /* 0x001064000800017f */
[----:B-1----:R-:W-:Y:S05]  /*7550*/  @!P0 NANOSLEEP.SYNCS 0x989680 ;  /* 0x009896800000895d */ /* 0x002fea0003900000 */
[----:B------:R-:W1:Y:S02]  /*7560*/  @!P0 SYNCS.PHASECHK.TRANS64 P0, [R6+URZ], R5 ;  /* 0x00000005060085a7 */ /* 0x000e64000800007f */
[----:B-1----:R-:W-:Y:S05]  /*7570*/  @!P0 BRA `(.L_x_141) ;  /* 0xfffffffc00f08947 */ /* 0x002fea000383ffff */
[----:B------:R-:W-:Y:S05]  /*7580*/  BRA `(.L_x_178) ;  /* 0xfffffff000c47947 */ /* 0x000fea000383ffff */
.L_x_142:
[----:B0-----:R0:W1:Y:S02]  /*7590*/  SYNCS.PHASECHK.TRANS64.TRYWAIT P0, [R9+URZ], R4 ;  /* 0x00000004090075a7 */ /* 0x001064000800017f */
[----:B-1----:R-:W-:Y:S05]  /*75a0*/  @!P0 NANOSLEEP.SYNCS 0x989680 ;  /* 0x009896800000895d */ /* 0x002fea0003900000 */
[----:B------:R-:W1:Y:S02]  /*75b0*/  @!P0 SYNCS.PHASECHK.TRANS64 P0, [R9+URZ], R4 ;  /* 0x00000004090085a7 */ /* 0x000e64000800007f */
[----:B-1----:R-:W-:Y:S05]  /*75c0*/  @!P0 BRA `(.L_x_142) ;  /* 0xfffffffc00f08947 */ /* 0x002fea000383ffff */
[----:B------:R-:W-:Y:S05]  /*75d0*/  BRA `(.L_x_179) ;  /* 0xfffffff000d47947 */ /* 0x000fea000383ffff */
.L_x_143:
[----:B0-----:R0:W1:Y:S02]  /*75e0*/  SYNCS.PHASECHK.TRANS64.TRYWAIT P0, [R6+URZ], R5 ;  /* 0x00000005060075a7 */ /* 0x001064000800017f */
[----:B-1----:R-:W-:Y:S05]  /*75f0*/  @!P0 NANOSLEEP.SYNCS 0x989680 ;  /* 0x009896800000895d */ /* 0x002fea0003900000 */
[----:B------:R-:W1:Y:S02]  /*7600*/  @!P0 SYNCS.PHASECHK.TRANS64 P0, [R6+URZ], R5 ;  /* 0x00000005060085a7 */ /* 0x000e64000800007f */
[----:B-1----:R-:W-:Y:S05]  /*7610*/  @!P0 BRA `(.L_x_143) ;  /* 0xfffffffc00f08947 */ /* 0x002fea000383ffff */
[----:B------:R-:W-:Y:S05]  /*7620*/  BRA `(.L_x_180) ;  /* 0xfffffff000e47947 */ /* 0x000fea000383ffff */
.L_x_144:
[----:B0-----:R0:W1:Y:S02]  /*7630*/  SYNCS.PHASECHK.TRANS64.TRYWAIT P0, [R9+URZ], R4 ;  /* 0x00000004090075a7 */ /* 0x001064000800017f */
[----:B-1----:R-:W-:Y:S05]  /*7640*/  @!P0 NANOSLEEP.SYNCS 0x989680 ;  /* 0x009896800000895d */ /* 0x002fea0003900000 */
[----:B------:R-:W1:Y:S02]  /*7650*/  @!P0 SYNCS.PHASECHK.TRANS64 P0, [R9+URZ], R4 ;  /* 0x00000004090085a7 */ /* 0x000e64000800007f */
[----:B-1----:R-:W-:Y:S05]  /*7660*/  @!P0 BRA `(.L_x_144) ;  /* 0xfffffffc00f08947 */ /* 0x002fea000383ffff */
[----:B------:R-:W-:Y:S05]  /*7670*/  BRA `(.L_x_181) ;  /* 0xfffffff000f47947 */ /* 0x000fea000383ffff */
.L_x_145:
[----:B0-----:R0:W1:Y:S02]  /*7680*/  SYNCS.PHASECHK.TRANS64.TRYWAIT P0, [R6+URZ], R5 ;  /* 0x00000005060075a7 */ /* 0x001064000800017f */
[----:B-1----:R-:W-:Y:S05]  /*7690*/  @!P0 NANOSLEEP.SYNCS 0x989680 ;  /* 0x009896800000895d */ /* 0x002fea0003900000 */
[----:B------:R-:W1:Y:S02]  /*76a0*/  @!P0 SYNCS.PHASECHK.TRANS64 P0, [R6+URZ], R5 ;  /* 0x00000005060085a7 */ /* 0x000e64000800007f */
[----:B-1----:R-:W-:Y:S05]  /*76b0*/  @!P0 BRA `(.L_x_145) ;  /* 0xfffffffc00f08947 */ /* 0x002fea000383ffff */
[----:B------:R-:W-:Y:S05]  /*76c0*/  BRA `(.L_x_182) ;  /* 0xfffffff400047947 */ /* 0x000fea000383ffff */
.L_x_146:
[----:B0-----:R0:W1:Y:S02]  /*76d0*/  SYNCS.PHASECHK.TRANS64.TRYWAIT P0, [R9+URZ], R4 ;  /* 0x00000004090075a7 */ /* 0x001064000800017f */
[----:B-1----:R-:W-:Y:S05]  /*76e0*/  @!P0 NANOSLEEP.SYNCS 0x989680 ;  /* 0x009896800000895d */ /* 0x002fea0003900000 */
[----:B------:R-:W1:Y:S02]  /*76f0*/  @!P0 SYNCS.PHASECHK.TRANS64 P0, [R9+URZ], R4 ;  /* 0x00000004090085a7 */ /* 0x000e64000800007f */
[----:B-1----:R-:W-:Y:S05]  /*7700*/  @!P0 BRA `(.L_x_146) ;  /* 0xfffffffc00f08947 */ /* 0x002fea000383ffff */
[----:B------:R-:W-:Y:S05]  /*7710*/  BRA `(.L_x_183) ;  /* 0xfffffff400147947 */ /* 0x000fea000383ffff */
.L_x_147:
[----:B-1----:R1:W2:Y:S02]  /*7720*/  SYNCS.PHASECHK.TRANS64.TRYWAIT P0, [R6+URZ], R5 ;  /* 0x00000005060075a7 */ /* 0x0022a4000800017f */
[----:B--2---:R-:W-:Y:S05]  /*7730*/  @!P0 NANOSLEEP.SYNCS 0x989680 ;  /* 0x009896800000895d */ /* 0x004fea0003900000 */
[----:B------:R-:W2:Y:S02]  /*7740*/  @!P0 SYNCS.PHASECHK.TRANS64 P0, [R6+URZ], R5 ;  /* 0x00000005060085a7 */ /* 0x000ea4000800007f */
[----:B--2---:R-:W-:Y:S05]  /*7750*/  @!P0 BRA `(.L_x_147) ;  /* 0xfffffffc00f08947 */ /* 0x004fea000383ffff */
[----:B------:R-:W-:Y:S05]  /*7760*/  BRA `(.L_x_184) ;  /* 0xfffffff4001c7947 */ /* 0x000fea000383ffff */
.L_x_185:
[----:B------:R-:W-:-:S00]  /*7770*/  BRA `(.L_x_185) ;  /* 0xfffffffc00fc7947 */ /* 0x000fc0000383ffff */
[----:B------:R-:W-:-:S00]  /*7780*/  NOP ;  /* 0x0000000000007918 */ /* 0x000fc00000000000 */
[----:B------:R-:W-:-:S00]  /*7790*/  NOP ;  /* 0x0000000000007918 */ /* 0x000fc00000000000 */
[----:B------:R-:W-:-:S00]  /*77a0*/  NOP ;  /* 0x0000000000007918 */ /* 0x000fc00000000000 */
[----:B------:R-:W-:-:S00]  /*77b0*/  NOP ;  /* 0x0000000000007918 */ /* 0x000fc00000000000 */
[----:B------:R-:W-:-:S00]  /*77c0*/  NOP ;  /* 0x0000000000007918 */ /* 0x000fc00000000000 */
[----:B------:R-:W-:-:S00]  /*77d0*/  NOP ;  /* 0x0000000000007918 */ /* 0x000fc00000000000 */
[----:B------:R-:W-:-:S00]  /*77e0*/  NOP ;  /* 0x0000000000007918 */ /* 0x000fc00000000000 */
[----:B------:R-:W-:-:S00]  /*77f0*/  NOP ;  /* 0x0000000000007918 */ /* 0x000fc00000000000 */
.L_x_186:


//--------------------- .nv.global.init           --------------------------
	.section	.nv.global.init,"aw",@progbits
.nv.global.init:
	.type		$str$22,@object
	.size		$str$22,($str$23 - $str$22)
$str$22:
        /*0000*/ 	.byte	0x6b, 0x5f, 0x74, 0x69, 0x6c, 0x65, 0x5f, 0x63, 0x6f, 0x75, 0x6e, 0x74, 0x20, 0x3e, 0x3d, 0x20
        /*0010*/ 	.byte	0x31, 0x00
	.type		$str$23,@object
	.size		$str$23,(__unnamed_1 - $str$23)
$str$23:
        /*0012*/ 	.byte	0x2f, 0x74, 0x6d, 0x70, 0x2f, 0x63, 0x75, 0x74, 0x6c, 0x61, 0x73, 0x73, 0x5f, 0x73, 0x77, 0x65
        /*0022*/ 	.byte	0x65, 0x70, 0x5f, 0x73, 0x72, 0x63, 0x2f, 0x69, 0x6e, 0x63, 0x6c, 0x75, 0x64, 0x65, 0x2f, 0x63
        /*0032*/ 	.byte	0x75, 0x74, 0x6c, 0x61, 0x73, 0x73, 0x2f, 0x67, 0x65, 0x6d, 0x6d, 0x2f, 0x63, 0x6f, 0x6c, 0x6c
        /*0042*/ 	.byte	0x65, 0x63, 0x74, 0x69, 0x76, 0x65, 0x2f, 0x73, 0x6d, 0x39, 0x30, 0x5f, 0x6d, 0x6d, 0x61, 0x5f
        /*0052*/ 	.byte	0x74, 0x6d, 0x61, 0x5f, 0x67, 0x6d, 0x6d, 0x61, 0x5f, 0x73, 0x73, 0x5f, 0x77, 0x61, 0x72, 0x70
        /*0062*/ 	.byte	0x73, 0x70, 0x65, 0x63, 0x69, 0x61, 0x6c, 0x69, 0x7a, 0x65, 0x64, 0x2e, 0x68, 0x70, 0x70, 0x00
	.type		__unnamed_1,@object
	.size		__unnamed_1,(.L_0 - __unnamed_1)
__unnamed_1:
        /*0072*/ 	.byte	0x76, 0x6f, 0x69, 0x64, 0x20, 0x63, 0x75, 0x74, 0x6c, 0x61, 0x73, 0x73, 0x3a, 0x3a, 0x67, 0x65
        /* <DEDUP_REMOVED lines=180> */
        /*0bc2*/ 	.byte	0x64, 0x65, 0x6e, 0x74, 0x69, 0x74, 0x79, 0x5d, 0x00
.L_0:


//--------------------- .nv.shared._ZN7cutlass13device_kernelINS_4gemm6kernel13GemmUniversalIN4cute5tupleIJiiiiEEENS1_10collective13CollectiveMmaINS1_34MainloopSm90TmaGmmaWarpSpecializedILi28ENS5_IJNS4_1CILi2EEENSA_ILi4EEENSA_ILi1EEEEEENS1_32KernelTmaWarpSpecializedPingpongEEENS5_IJNSA_ILi64EEESH_NSA_ILi32EEEEEENS_6half_tENS5_IJlSD_lEEESK_SL_NS4_8TiledMMAINS4_8MMA_AtomIJNS4_4SM904GMMA25MMA_64x64x16_F32F16F16_SSILNSP_5MajorE0ELSR_0ELNSP_7ScaleInE1ELSS_1EEEEEENS4_6LayoutINS5_IJSD_SD_SD_EEENS5_IJNSA_ILi0EEESX_SX_EEEEENS5_IJNS4_10UnderscoreES10_S10_EEEEENS4_23SM90_TMA_LOAD_MULTICASTENS4_14ComposedLayoutINS4_7SwizzleILi2ELi4ELi3EEENS4_18smem_ptr_flag_bitsILi16EEENSV_INS5_IJNSA_ILi8EEESI_EEENS5_IJSI_SD_EEEEEEEvNS4_8identityES13_S1D_vS1E_EENS_8epilogue10collective6detail29Sm90TmaWarpSpecializedAdapterINS1H_15DefaultEpilogueISK_SL_SL_NS1G_6thread17LinearCombinationISK_Li1EffLNS1L_9ScaleType4KindE0ELNS_15FloatRoundStyleE2ESK_EENS1_15EpilogueDefaultEEEEEvvEEEEvNT_6ParamsE --------------------------
	.section	.nv.shared._ZN7cutlass13device_kernelINS_4gemm6kernel13GemmUniversalIN4cute5tupleIJiiiiEEENS1_10collective13CollectiveMmaINS1_34MainloopSm90TmaGmmaWarpSpecializedILi28ENS5_IJNS4_1CILi2EEENSA_ILi4EEENSA_ILi1EEEEEENS1_32KernelTmaWarpSpecializedPingpongEEENS5_IJNSA_ILi64EEESH_NSA_ILi32EEEEEENS_6half_tENS5_IJlSD_lEEESK_SL_NS4_8TiledMMAINS4_8MMA_AtomIJNS4_4SM904GMMA25MMA_64x64x16_F32F16F16_SSILNSP_5MajorE0ELSR_0ELNSP_7ScaleInE1ELSS_1EEEEEENS4_6LayoutINS5_IJSD_SD_SD_EEENS5_IJNSA_ILi0EEESX_SX_EEEEENS5_IJNS4_10UnderscoreES10_S10_EEEEENS4_23SM90_TMA_LOAD_MULTICASTENS4_14ComposedLayoutINS4_7SwizzleILi2ELi4ELi3EEENS4_18smem_ptr_flag_bitsILi16EEENSV_INS5_IJNSA_ILi8EEESI_EEENS5_IJSI_SD_EEEEEEEvNS4_8identityES13_S1D_vS1E_EENS_8epilogue10collective6detail29Sm90TmaWarpSpecializedAdapterINS1H_15DefaultEpilogueISK_SL_SL_NS1G_6thread17LinearCombinationISK_Li1EffLNS1L_9ScaleType4KindE0ELNS_15FloatRoundStyleE2ESK_EENS1_15EpilogueDefaultEEEEEvvEEEEvNT_6ParamsE,"aw",@nobits
	.sectionflags	@""
	.align	16
	.zero		1024


//--------------------- .nv.shared.reserved.0     --------------------------
	.section	.nv.shared.reserved.0,"aw",@nobits
	.weak		__nv_reservedSMEM_offset_0_alias
	.size		__nv_reservedSMEM_offset_0_alias, 0, 0
	.other		__nv_reservedSMEM_offset_0_alias,@"STO_CUDA_RESERVED_SHARED STV_DEFAULT"
__nv_reservedSMEM_offset_0_alias:
	.zero		0


//--------------------- .nv.global                --------------------------
	.section	.nv.global,"aw",@nobits
.nv.global:
	.type		_ZN40_INTERNAL_4c3ebd3e_4_k_cu_5abb7b2c_221494cute1_E,@object
	.size		_ZN40_INTERNAL_4c3ebd3e_4_k_cu_5abb7b2c_221494cute1_E,(_ZN40_INTERNAL_4c3ebd3e_4_k_cu_5abb7b2c_221494cuda3std3__45__cpo6cbeginE - _ZN40_INTERNAL_4c3ebd3e_4_k_cu_5abb7b2c_221494cute1_E)
_ZN40_INTERNAL_4c3ebd3e_4_k_cu_5abb7b2c_221494cute1_E:
	.zero		1
	.type		_ZN40_INTERNAL_4c3ebd3e_4_k_cu_5abb7b2c_221494cuda3std3__45__cpo6cbeginE,@object
	.size		_ZN40_INTERNAL_4c3ebd3e_4_k_cu_5abb7b2c_221494cuda3std3__45__cpo6cbeginE,(_ZN40_INTERNAL_4c3ebd3e_4_k_cu_5abb7b2c_221494cuda3std3__48in_placeE - _ZN40_INTERNAL_4c3ebd3e_4_k_cu_5abb7b2c_221494cuda3std3__45__cpo6cbeginE)
_ZN40_INTERNAL_4c3ebd3e_4_k_cu_5abb7b2c_221494cuda3std3__45__cpo6cbeginE:
	.zero		1
	.type		_ZN40_INTERNAL_4c3ebd3e_4_k_cu_5abb7b2c_221494cuda3std3__48in_placeE,@object
	.size		_ZN40_INTERNAL_4c3ebd3e_4_k_cu_5abb7b2c_221494cuda3std3__48in_placeE,(_ZN40_INTERNAL_4c3ebd3e_4_k_cu_5abb7b2c_221494cuda3std6ranges3__45__cpo9iter_moveE - _ZN40_INTERNAL_4c3ebd3e_4_k_cu_5abb7b2c_221494cuda3std3__48in_placeE)
_ZN40_INTERNAL_4c3ebd3e_4_k_cu_5abb7b2c_221494cuda3std3__48in_placeE:
	.zero		1
	.type		_ZN40_INTERNAL_4c3ebd3e_4_k_cu_5abb7b2c_221494cuda3std6ranges3__45__cpo9iter_moveE,@object
	.size		_ZN40_INTERNAL_4c3ebd3e_4_k_cu_5abb7b2c_221494cuda3std6ranges3__45__cpo9iter_moveE,(_ZN40_INTERNAL_4c3ebd3e_4_k_cu_5abb7b2c_221494cuda3std3__45__cpo5beginE - _ZN40_INTERNAL_4c3ebd3e_4_k_cu_5abb7b2c_221494cuda3std6ranges3__45__cpo9iter_moveE)
_ZN40_INTERNAL_4c3ebd3e_4_k_cu_5abb7b2c_221494cuda3std6ranges3__45__cpo9iter_moveE:
	.zero		1
	.type		_ZN40_INTERNAL_4c3ebd3e_4_k_cu_5abb7b2c_221494cuda3std3__45__cpo5beginE,@object
	.size		_ZN40_INTERNAL_4c3ebd3e_4_k_cu_5abb7b2c_221494cuda3std3__45__cpo5beginE,(_ZN40_INTERNAL_4c3ebd3e_4_k_cu_5abb7b2c_221494cuda3std3__442_GLOBAL__N__4c3ebd3e_4_k_cu_5abb7b2c_221496ignoreE - _ZN40_INTERNAL_4c3ebd3e_4_k_cu_5abb7b2c_221494cuda3std3__45__cpo5beginE)
_ZN40_INTERNAL_4c3ebd3e_4_k_cu_5abb7b2c_221494cuda3std3__45__cpo5beginE:
	.zero		1
	.type		_ZN40_INTERNAL_4c3ebd3e_4_k_cu_5abb7b2c_221494cuda3std3__442_GLOBAL__N__4c3ebd3e_4_k_cu_5abb7b2c_221496ignoreE,@object
	.size		_ZN40_INTERNAL_4c3ebd3e_4_k_cu_5abb7b2c_221494cuda3std3__442_GLOBAL__N__4c3ebd3e_4_k_cu_5abb7b2c_221496ignoreE,(_ZN40_INTERNAL_4c3ebd3e_4_k_cu_5abb7b2c_221494cute7productE - _ZN40_INTERNAL_4c3ebd3e_4_k_cu_5abb7b2c_221494cuda3std3__442_GLOBAL__N__4c3ebd3e_4_k_cu_5abb7b2c_221496ignoreE)
_ZN40_INTERNAL_4c3ebd3e_4_k_cu_5abb7b2c_221494cuda3std3__442_GLOBAL__N__4c3ebd3e_4_k_cu_5abb7b2c_221496ignoreE:
	.zero		1
	.type		_ZN40_INTERNAL_4c3ebd3e_4_k_cu_5abb7b2c_221494cute7productE,@object
	.size		_ZN40_INTERNAL_4c3ebd3e_4_k_cu_5abb7b2c_221494cute7productE,(_ZN40_INTERNAL_4c3ebd3e_4_k_cu_5abb7b2c_221494cuda3std3__45__cpo3endE - _ZN40_INTERNAL_4c3ebd3e_4_k_cu_5abb7b2c_221494cute7productE)
_ZN40_INTERNAL_4c3ebd3e_4_k_cu_5abb7b2c_221494cute7productE:
	.zero		1
	.type		_ZN40_INTERNAL_4c3ebd3e_4_k_cu_5abb7b2c_221494cuda3std3__45__cpo3endE,@object
	.size		_ZN40_INTERNAL_4c3ebd3e_4_k_cu_5abb7b2c_221494cuda3std3__45__cpo3endE,(_ZN40_INTERNAL_4c3ebd3e_4_k_cu_5abb7b2c_221494cuda3std3__419piecewise_constructE - _ZN40_INTERNAL_4c3ebd3e_4_k_cu_5abb7b2c_221494cuda3std3__45__cpo3endE)
_ZN40_INTERNAL_4c3ebd3e_4_k_cu_5abb7b2c_221494cuda3std3__45__cpo3endE:
	.zero		1
	.type		_ZN40_INTERNAL_4c3ebd3e_4_k_cu_5abb7b2c_221494cuda3std3__419piecewise_constructE,@object
	.size		_ZN40_INTERNAL_4c3ebd3e_4_k_cu_5abb7b2c_221494cuda3std3__419piecewise_constructE,(_ZN40_INTERNAL_4c3ebd3e_4_k_cu_5abb7b2c_221494cuda3std3__45__cpo4cendE - _ZN40_INTERNAL_4c3ebd3e_4_k_cu_5abb7b2c_221494cuda3std3__419piecewise_constructE)
_ZN40_INTERNAL_4c3ebd3e_4_k_cu_5abb7b2c_221494cuda3std3__419piecewise_constructE:
	.zero		1
	.type		_ZN40_INTERNAL_4c3ebd3e_4_k_cu_5abb7b2c_221494cuda3std3__45__cpo4cendE,@object
	.size		_ZN40_INTERNAL_4c3ebd3e_4_k_cu_5abb7b2c_221494cuda3std3__45__cpo4cendE,(_ZN40_INTERNAL_4c3ebd3e_4_k_cu_5abb7b2c_221494cuda3std6ranges3__45__cpo4swapE - _ZN40_INTERNAL_4c3ebd3e_4_k_cu_5abb7b2c_221494cuda3std3__45__cpo4cendE)
_ZN40_INTERNAL_4c3ebd3e_4_k_cu_5abb7b2c_221494cuda3std3__45__cpo4cendE:
	.zero		1
	.type		_ZN40_INTERNAL_4c3ebd3e_4_k_cu_5abb7b2c_221494cuda3std6ranges3__45__cpo4swapE,@object
	.size		_ZN40_INTERNAL_4c3ebd3e_4_k_cu_5abb7b2c_221494cuda3std6ranges3__45__cpo4swapE,(.L_8 - _ZN40_INTERNAL_4c3ebd3e_4_k_cu_5abb7b2c_221494cuda3std6ranges3__45__cpo4swapE)
_ZN40_INTERNAL_4c3ebd3e_4_k_cu_5abb7b2c_221494cuda3std6ranges3__45__cpo4swapE:
	.zero		1
.L_8:


//--------------------- .nv.constant0._ZN7cutlass13device_kernelINS_4gemm6kernel13GemmUniversalIN4cute5tupleIJiiiiEEENS1_10collective13CollectiveMmaINS1_34MainloopSm90TmaGmmaWarpSpecializedILi28ENS5_IJNS4_1CILi2EEENSA_ILi4EEENSA_ILi1EEEEEENS1_32KernelTmaWarpSpecializedPingpongEEENS5_IJNSA_ILi64EEESH_NSA_ILi32EEEEEENS_6half_tENS5_IJlSD_lEEESK_SL_NS4_8TiledMMAINS4_8MMA_AtomIJNS4_4SM904GMMA25MMA_64x64x16_F32F16F16_SSILNSP_5MajorE0ELSR_0ELNSP_7ScaleInE1ELSS_1EEEEEENS4_6LayoutINS5_IJSD_SD_SD_EEENS5_IJNSA_ILi0EEESX_SX_EEEEENS5_IJNS4_10UnderscoreES10_S10_EEEEENS4_23SM90_TMA_LOAD_MULTICASTENS4_14ComposedLayoutINS4_7SwizzleILi2ELi4ELi3EEENS4_18smem_ptr_flag_bitsILi16EEENSV_INS5_IJNSA_ILi8EEESI_EEENS5_IJSI_SD_EEEEEEEvNS4_8identityES13_S1D_vS1E_EENS_8epilogue10collective6detail29Sm90TmaWarpSpecializedAdapterINS1H_15DefaultEpilogueISK_SL_SL_NS1G_6thread17LinearCombinationISK_Li1EffLNS1L_9ScaleType4KindE0ELNS_15FloatRoundStyleE2ESK_EENS1_15EpilogueDefaultEEEEEvvEEEEvNT_6ParamsE --------------------------
	.section	.nv.constant0._ZN7cutlass13device_kernelINS_4gemm6kernel13GemmUniversalIN4cute5tupleIJiiiiEEENS1_10collective13CollectiveMmaINS1_34MainloopSm90TmaGmmaWarpSpecializedILi28ENS5_IJNS4_1CILi2EEENSA_ILi4EEENSA_ILi1EEEEEENS1_32KernelTmaWarpSpecializedPingpongEEENS5_IJNSA_ILi64EEESH_NSA_ILi32EEEEEENS_6half_tENS5_IJlSD_lEEESK_SL_NS4_8TiledMMAINS4_8MMA_AtomIJNS4_4SM904GMMA25MMA_64x64x16_F32F16F16_SSILNSP_5MajorE0ELSR_0ELNSP_7ScaleInE1ELSS_1EEEEEENS4_6LayoutINS5_IJSD_SD_SD_EEENS5_IJNSA_ILi0EEESX_SX_EEEEENS5_IJNS4_10UnderscoreES10_S10_EEEEENS4_23SM90_TMA_LOAD_MULTICASTENS4_14ComposedLayoutINS4_7SwizzleILi2ELi4ELi3EEENS4_18smem_ptr_flag_bitsILi16EEENSV_INS5_IJNSA_ILi8EEESI_EEENS5_IJSI_SD_EEEEEEEvNS4_8identityES13_S1D_vS1E_EENS_8epilogue10collective6detail29Sm90TmaWarpSpecializedAdapterINS1H_15DefaultEpilogueISK_SL_SL_NS1G_6thread17LinearCombinationISK_Li1EffLNS1L_9ScaleType4KindE0ELNS_15FloatRoundStyleE2ESK_EENS1_15EpilogueDefaultEEEEEvvEEEEvNT_6ParamsE,"a",@progbits
	.sectionflags	@""
	.align	4
.nv.constant0._ZN7cutlass13device_kernelINS_4gemm6kernel13GemmUniversalIN4cute5tupleIJiiiiEEENS1_10collective13CollectiveMmaINS1_34MainloopSm90TmaGmmaWarpSpecializedILi28ENS5_IJNS4_1CILi2EEENSA_ILi4EEENSA_ILi1EEEEEENS1_32KernelTmaWarpSpecializedPingpongEEENS5_IJNSA_ILi64EEESH_NSA_ILi32EEEEEENS_6half_tENS5_IJlSD_lEEESK_SL_NS4_8TiledMMAINS4_8MMA_AtomIJNS4_4SM904GMMA25MMA_64x64x16_F32F16F16_SSILNSP_5MajorE0ELSR_0ELNSP_7ScaleInE1ELSS_1EEEEEENS4_6LayoutINS5_IJSD_SD_SD_EEENS5_IJNSA_ILi0EEESX_SX_EEEEENS5_IJNS4_10UnderscoreES10_S10_EEEEENS4_23SM90_TMA_LOAD_MULTICASTENS4_14ComposedLayoutINS4_7SwizzleILi2ELi4ELi3EEENS4_18smem_ptr_flag_bitsILi16EEENSV_INS5_IJNSA_ILi8EEESI_EEENS5_IJSI_SD_EEEEEEEvNS4_8identityES13_S1D_vS1E_EENS_8epilogue10collective6detail29Sm90TmaWarpSpecializedAdapterINS1H_15DefaultEpilogueISK_SL_SL_NS1G_6thread17LinearCombinationISK_Li1EffLNS1L_9ScaleType4KindE0ELNS_15FloatRoundStyleE2ESK_EENS1_15EpilogueDefaultEEEEEvvEEEEvNT_6ParamsE:
	.zero		1664


//--------------------- SYMBOLS --------------------------

	.type		.nv.reservedSmem.offset0,@object
	.size		.nv.reservedSmem.offset0,0x4
	.type		__assertfail,@function
